//
// Generated by NVIDIA NVVM Compiler
//
// Compiler Build ID: CL-36424714
// Cuda compilation tools, release 13.0, V13.0.88
// Based on NVVM 20.0.0
//

.version 9.0
.target sm_100
.address_size 64

	// .globl	_Z20matrixMultiplyKernelPfS_S_i
.global .align 4 .b8 __cudart_i2opi_f[24] = {65, 144, 67, 60, 153, 149, 98, 219, 192, 221, 52, 245, 209, 87, 39, 252, 41, 21, 68, 78, 110, 131, 249, 162};

.visible .entry _Z20matrixMultiplyKernelPfS_S_i(
	.param .u64 .ptr .align 1 _Z20matrixMultiplyKernelPfS_S_i_param_0,
	.param .u64 .ptr .align 1 _Z20matrixMultiplyKernelPfS_S_i_param_1,
	.param .u64 .ptr .align 1 _Z20matrixMultiplyKernelPfS_S_i_param_2,
	.param .u32 _Z20matrixMultiplyKernelPfS_S_i_param_3
)
{
	.reg .pred 	%p<10>;
	.reg .b32 	%r<81>;
	.reg .b32 	%f<67>;
	.reg .b64 	%rd<48>;

	ld.param.u64 	%rd5, [_Z20matrixMultiplyKernelPfS_S_i_param_0];
	ld.param.u64 	%rd6, [_Z20matrixMultiplyKernelPfS_S_i_param_1];
	ld.param.u64 	%rd4, [_Z20matrixMultiplyKernelPfS_S_i_param_2];
	ld.param.u32 	%r44, [_Z20matrixMultiplyKernelPfS_S_i_param_3];
	cvta.to.global.u64 	%rd1, %rd6;
	cvta.to.global.u64 	%rd2, %rd5;
	mov.u32 	%r45, %ctaid.x;
	mov.u32 	%r46, %ntid.x;
	mov.u32 	%r47, %tid.x;
	mad.lo.s32 	%r1, %r45, %r46, %r47;
	mov.u32 	%r48, %ctaid.y;
	mov.u32 	%r49, %ntid.y;
	mul.lo.s32 	%r2, %r48, %r49;
	mov.u32 	%r3, %tid.y;
	add.s32 	%r50, %r2, %r3;
	max.s32 	%r51, %r1, %r50;
	setp.ge.s32 	%p1, %r51, %r44;
	@%p1 bra 	$L__BB0_13;
	mul.lo.s32 	%r5, %r44, %r1;
	and.b32  	%r6, %r44, 7;
	setp.lt.u32 	%p2, %r44, 8;
	mov.f32 	%f66, 0f00000000;
	mov.b32 	%r79, 0;
	@%p2 bra 	$L__BB0_4;
	and.b32  	%r79, %r44, 2147483640;
	neg.s32 	%r77, %r79;
	add.s32 	%r53, %r3, %r44;
	add.s32 	%r76, %r53, %r2;
	shl.b32 	%r10, %r44, 3;
	shl.b32 	%r54, %r44, 1;
	add.s32 	%r75, %r50, %r54;
	mad.lo.s32 	%r74, %r44, 3, %r50;
	shl.b32 	%r55, %r44, 2;
	add.s32 	%r73, %r50, %r55;
	mad.lo.s32 	%r72, %r44, 5, %r50;
	mad.lo.s32 	%r71, %r44, 6, %r50;
	mad.lo.s32 	%r70, %r44, 7, %r50;
	add.s64 	%rd3, %rd2, 16;
	mov.f32 	%f66, 0f00000000;
	mov.u32 	%r68, %r5;
	mov.u32 	%r69, %r50;
$L__BB0_3:
	.pragma "nounroll";
	mul.wide.s32 	%rd7, %r68, 4;
	add.s64 	%rd8, %rd3, %rd7;
	ld.global.f32 	%f16, [%rd8+-16];
	mul.wide.u32 	%rd9, %r69, 4;
	add.s64 	%rd10, %rd1, %rd9;
	ld.global.f32 	%f17, [%rd10];
	fma.rn.f32 	%f18, %f16, %f17, %f66;
	ld.global.f32 	%f19, [%rd8+-12];
	mul.wide.u32 	%rd11, %r76, 4;
	add.s64 	%rd12, %rd1, %rd11;
	ld.global.f32 	%f20, [%rd12];
	fma.rn.f32 	%f21, %f19, %f20, %f18;
	ld.global.f32 	%f22, [%rd8+-8];
	mul.wide.u32 	%rd13, %r75, 4;
	add.s64 	%rd14, %rd1, %rd13;
	ld.global.f32 	%f23, [%rd14];
	fma.rn.f32 	%f24, %f22, %f23, %f21;
	ld.global.f32 	%f25, [%rd8+-4];
	mul.wide.u32 	%rd15, %r74, 4;
	add.s64 	%rd16, %rd1, %rd15;
	ld.global.f32 	%f26, [%rd16];
	fma.rn.f32 	%f27, %f25, %f26, %f24;
	ld.global.f32 	%f28, [%rd8];
	mul.wide.u32 	%rd17, %r73, 4;
	add.s64 	%rd18, %rd1, %rd17;
	ld.global.f32 	%f29, [%rd18];
	fma.rn.f32 	%f30, %f28, %f29, %f27;
	ld.global.f32 	%f31, [%rd8+4];
	mul.wide.u32 	%rd19, %r72, 4;
	add.s64 	%rd20, %rd1, %rd19;
	ld.global.f32 	%f32, [%rd20];
	fma.rn.f32 	%f33, %f31, %f32, %f30;
	ld.global.f32 	%f34, [%rd8+8];
	mul.wide.u32 	%rd21, %r71, 4;
	add.s64 	%rd22, %rd1, %rd21;
	ld.global.f32 	%f35, [%rd22];
	fma.rn.f32 	%f36, %f34, %f35, %f33;
	ld.global.f32 	%f37, [%rd8+12];
	mul.wide.u32 	%rd23, %r70, 4;
	add.s64 	%rd24, %rd1, %rd23;
	ld.global.f32 	%f38, [%rd24];
	fma.rn.f32 	%f66, %f37, %f38, %f36;
	add.s32 	%r77, %r77, 8;
	add.s32 	%r76, %r76, %r10;
	add.s32 	%r75, %r75, %r10;
	add.s32 	%r74, %r74, %r10;
	add.s32 	%r73, %r73, %r10;
	add.s32 	%r72, %r72, %r10;
	add.s32 	%r71, %r71, %r10;
	add.s32 	%r70, %r70, %r10;
	add.s32 	%r69, %r69, %r10;
	add.s32 	%r68, %r68, 8;
	setp.ne.s32 	%p3, %r77, 0;
	@%p3 bra 	$L__BB0_3;
$L__BB0_4:
	setp.eq.s32 	%p4, %r6, 0;
	@%p4 bra 	$L__BB0_12;
	and.b32  	%r38, %r44, 3;
	setp.lt.u32 	%p5, %r6, 4;
	@%p5 bra 	$L__BB0_7;
	add.s32 	%r56, %r79, %r5;
	mul.wide.s32 	%rd25, %r56, 4;
	add.s64 	%rd26, %rd2, %rd25;
	ld.global.f32 	%f40, [%rd26];
	mad.lo.s32 	%r57, %r79, %r44, %r50;
	mul.wide.u32 	%rd27, %r57, 4;
	add.s64 	%rd28, %rd1, %rd27;
	ld.global.f32 	%f41, [%rd28];
	fma.rn.f32 	%f42, %f40, %f41, %f66;
	ld.global.f32 	%f43, [%rd26+4];
	add.s32 	%r58, %r57, %r44;
	mul.wide.u32 	%rd29, %r58, 4;
	add.s64 	%rd30, %rd1, %rd29;
	ld.global.f32 	%f44, [%rd30];
	fma.rn.f32 	%f45, %f43, %f44, %f42;
	ld.global.f32 	%f46, [%rd26+8];
	add.s32 	%r59, %r58, %r44;
	mul.wide.u32 	%rd31, %r59, 4;
	add.s64 	%rd32, %rd1, %rd31;
	ld.global.f32 	%f47, [%rd32];
	fma.rn.f32 	%f48, %f46, %f47, %f45;
	ld.global.f32 	%f49, [%rd26+12];
	add.s32 	%r60, %r59, %r44;
	mul.wide.u32 	%rd33, %r60, 4;
	add.s64 	%rd34, %rd1, %rd33;
	ld.global.f32 	%f50, [%rd34];
	fma.rn.f32 	%f66, %f49, %f50, %f48;
	add.s32 	%r79, %r79, 4;
$L__BB0_7:
	setp.eq.s32 	%p6, %r38, 0;
	@%p6 bra 	$L__BB0_12;
	setp.eq.s32 	%p7, %r38, 1;
	@%p7 bra 	$L__BB0_10;
	add.s32 	%r61, %r79, %r5;
	mul.wide.s32 	%rd35, %r61, 4;
	add.s64 	%rd36, %rd2, %rd35;
	ld.global.f32 	%f52, [%rd36];
	mad.lo.s32 	%r62, %r79, %r44, %r50;
	mul.wide.u32 	%rd37, %r62, 4;
	add.s64 	%rd38, %rd1, %rd37;
	ld.global.f32 	%f53, [%rd38];
	fma.rn.f32 	%f54, %f52, %f53, %f66;
	ld.global.f32 	%f55, [%rd36+4];
	add.s32 	%r63, %r62, %r44;
	mul.wide.u32 	%rd39, %r63, 4;
	add.s64 	%rd40, %rd1, %rd39;
	ld.global.f32 	%f56, [%rd40];
	fma.rn.f32 	%f66, %f55, %f56, %f54;
	add.s32 	%r79, %r79, 2;
$L__BB0_10:
	and.b32  	%r64, %r44, 1;
	setp.eq.b32 	%p8, %r64, 1;
	not.pred 	%p9, %p8;
	@%p9 bra 	$L__BB0_12;
	add.s32 	%r65, %r79, %r5;
	mul.wide.s32 	%rd41, %r65, 4;
	add.s64 	%rd42, %rd2, %rd41;
	ld.global.f32 	%f57, [%rd42];
	mad.lo.s32 	%r66, %r79, %r44, %r50;
	mul.wide.u32 	%rd43, %r66, 4;
	add.s64 	%rd44, %rd1, %rd43;
	ld.global.f32 	%f58, [%rd44];
	fma.rn.f32 	%f66, %f57, %f58, %f66;
$L__BB0_12:
	add.s32 	%r67, %r5, %r50;
	cvta.to.global.u64 	%rd45, %rd4;
	mul.wide.s32 	%rd46, %r67, 4;
	add.s64 	%rd47, %rd45, %rd46;
	st.global.f32 	[%rd47], %f66;
$L__BB0_13:
	ret;

}
	// .globl	_Z19floatingPointKernelPfi
.visible .entry _Z19floatingPointKernelPfi(
	.param .u64 .ptr .align 1 _Z19floatingPointKernelPfi_param_0,
	.param .u32 _Z19floatingPointKernelPfi_param_1
)
{
	.local .align 4 .b8 	__local_depot1[28];
	.reg .b64 	%SP;
	.reg .b64 	%SPL;
	.reg .pred 	%p<19>;
	.reg .b32 	%r<88>;
	.reg .b32 	%f<53>;
	.reg .b64 	%rd<42>;
	.reg .b64 	%fd<5>;

	mov.u64 	%SPL, __local_depot1;
	ld.param.u64 	%rd14, [_Z19floatingPointKernelPfi_param_0];
	ld.param.u32 	%r31, [_Z19floatingPointKernelPfi_param_1];
	add.u64 	%rd1, %SPL, 0;
	add.u64 	%rd2, %SPL, 0;
	mov.u32 	%r32, %ctaid.x;
	mov.u32 	%r33, %ntid.x;
	mov.u32 	%r34, %tid.x;
	mad.lo.s32 	%r1, %r32, %r33, %r34;
	setp.ge.s32 	%p1, %r1, %r31;
	@%p1 bra 	$L__BB1_20;
	cvta.to.global.u64 	%rd17, %rd14;
	mul.wide.s32 	%rd18, %r1, 4;
	add.s64 	%rd3, %rd17, %rd18;
	ld.global.f32 	%f50, [%rd3];
	mov.b32 	%r79, 0;
	mov.u64 	%rd29, __cudart_i2opi_f;
$L__BB1_2:
	mul.f32 	%f13, %f50, 0f3F22F983;
	cvt.rni.s32.f32 	%r87, %f13;
	cvt.rn.f32.s32 	%f14, %r87;
	fma.rn.f32 	%f15, %f14, 0fBFC90FDA, %f50;
	fma.rn.f32 	%f16, %f14, 0fB3A22168, %f15;
	fma.rn.f32 	%f52, %f14, 0fA7C234C5, %f16;
	abs.f32 	%f4, %f50;
	setp.ltu.f32 	%p2, %f4, 0f47CE4780;
	mov.u32 	%r83, %r87;
	mov.f32 	%f51, %f52;
	@%p2 bra 	$L__BB1_10;
	setp.neu.f32 	%p3, %f4, 0f7F800000;
	@%p3 bra 	$L__BB1_5;
	mov.f32 	%f19, 0f00000000;
	mul.rn.f32 	%f51, %f50, %f19;
	mov.b32 	%r83, 0;
	bra.uni 	$L__BB1_10;
$L__BB1_5:
	mov.b32 	%r4, %f50;
	shl.b32 	%r37, %r4, 8;
	or.b32  	%r5, %r37, -2147483648;
	mov.b64 	%rd40, 0;
	mov.b32 	%r80, 0;
	mov.u64 	%rd38, %rd29;
	mov.u64 	%rd39, %rd2;
$L__BB1_6:
	.pragma "nounroll";
	ld.global.nc.u32 	%r38, [%rd38];
	mad.wide.u32 	%rd21, %r38, %r5, %rd40;
	shr.u64 	%rd40, %rd21, 32;
	st.local.u32 	[%rd39], %rd21;
	add.s32 	%r80, %r80, 1;
	add.s64 	%rd39, %rd39, 4;
	add.s64 	%rd38, %rd38, 4;
	setp.ne.s32 	%p4, %r80, 6;
	@%p4 bra 	$L__BB1_6;
	shr.u32 	%r39, %r4, 23;
	st.local.u32 	[%rd2+24], %rd40;
	and.b32  	%r8, %r39, 31;
	and.b32  	%r40, %r39, 224;
	add.s32 	%r41, %r40, -128;
	shr.u32 	%r42, %r41, 5;
	mul.wide.u32 	%rd22, %r42, 4;
	sub.s64 	%rd10, %rd2, %rd22;
	ld.local.u32 	%r81, [%rd10+24];
	ld.local.u32 	%r82, [%rd10+20];
	setp.eq.s32 	%p5, %r8, 0;
	@%p5 bra 	$L__BB1_9;
	shf.l.wrap.b32 	%r81, %r82, %r81, %r8;
	ld.local.u32 	%r43, [%rd10+16];
	shf.l.wrap.b32 	%r82, %r43, %r82, %r8;
$L__BB1_9:
	shr.u32 	%r44, %r81, 30;
	shf.l.wrap.b32 	%r45, %r82, %r81, 2;
	shl.b32 	%r46, %r82, 2;
	shr.u32 	%r47, %r45, 31;
	add.s32 	%r48, %r47, %r44;
	neg.s32 	%r49, %r48;
	setp.lt.s32 	%p6, %r4, 0;
	selp.b32 	%r83, %r49, %r48, %p6;
	xor.b32  	%r50, %r45, %r4;
	shr.s32 	%r51, %r45, 31;
	xor.b32  	%r52, %r51, %r45;
	xor.b32  	%r53, %r51, %r46;
	cvt.u64.u32 	%rd23, %r52;
	shl.b64 	%rd24, %rd23, 32;
	cvt.u64.u32 	%rd25, %r53;
	or.b64  	%rd26, %rd24, %rd25;
	cvt.rn.f64.s64 	%fd1, %rd26;
	mul.f64 	%fd2, %fd1, 0d3BF921FB54442D19;
	cvt.rn.f32.f64 	%f17, %fd2;
	neg.f32 	%f18, %f17;
	setp.lt.s32 	%p7, %r50, 0;
	selp.f32 	%f51, %f18, %f17, %p7;
$L__BB1_10:
	setp.ltu.f32 	%p8, %f4, 0f47CE4780;
	mul.rn.f32 	%f20, %f51, %f51;
	and.b32  	%r55, %r83, 1;
	setp.eq.b32 	%p9, %r55, 1;
	selp.f32 	%f21, 0f3F800000, %f51, %p9;
	fma.rn.f32 	%f22, %f20, %f21, 0f00000000;
	fma.rn.f32 	%f23, %f20, 0f37CBAC00, 0fBAB607ED;
	selp.f32 	%f24, %f23, 0fB94D4153, %p9;
	selp.f32 	%f25, 0f3D2AAABB, 0f3C0885E4, %p9;
	fma.rn.f32 	%f26, %f24, %f20, %f25;
	selp.f32 	%f27, 0fBEFFFFFF, 0fBE2AAAA8, %p9;
	fma.rn.f32 	%f28, %f26, %f20, %f27;
	fma.rn.f32 	%f29, %f28, %f22, %f21;
	and.b32  	%r56, %r83, 2;
	setp.eq.s32 	%p10, %r56, 0;
	mov.f32 	%f30, 0f00000000;
	sub.f32 	%f31, %f30, %f29;
	selp.f32 	%f8, %f29, %f31, %p10;
	@%p8 bra 	$L__BB1_18;
	setp.neu.f32 	%p11, %f4, 0f7F800000;
	@%p11 bra 	$L__BB1_13;
	mov.f32 	%f34, 0f00000000;
	mul.rn.f32 	%f52, %f50, %f34;
	mov.b32 	%r87, 0;
	bra.uni 	$L__BB1_18;
$L__BB1_13:
	mov.b32 	%r17, %f50;
	shl.b32 	%r58, %r17, 8;
	or.b32  	%r18, %r58, -2147483648;
	mov.b64 	%rd41, 0;
	mov.b32 	%r84, 0;
$L__BB1_14:
	.pragma "nounroll";
	mul.wide.u32 	%rd28, %r84, 4;
	add.s64 	%rd30, %rd29, %rd28;
	ld.global.nc.u32 	%r59, [%rd30];
	mad.wide.u32 	%rd31, %r59, %r18, %rd41;
	shr.u64 	%rd41, %rd31, 32;
	add.s64 	%rd32, %rd1, %rd28;
	st.local.u32 	[%rd32], %rd31;
	add.s32 	%r84, %r84, 1;
	setp.ne.s32 	%p12, %r84, 6;
	@%p12 bra 	$L__BB1_14;
	shr.u32 	%r60, %r17, 23;
	st.local.u32 	[%rd1+24], %rd41;
	and.b32  	%r21, %r60, 31;
	and.b32  	%r61, %r60, 224;
	add.s32 	%r62, %r61, -128;
	shr.u32 	%r63, %r62, 5;
	mul.wide.u32 	%rd33, %r63, 4;
	sub.s64 	%rd13, %rd1, %rd33;
	ld.local.u32 	%r85, [%rd13+24];
	ld.local.u32 	%r86, [%rd13+20];
	setp.eq.s32 	%p13, %r21, 0;
	@%p13 bra 	$L__BB1_17;
	shf.l.wrap.b32 	%r85, %r86, %r85, %r21;
	ld.local.u32 	%r64, [%rd13+16];
	shf.l.wrap.b32 	%r86, %r64, %r86, %r21;
$L__BB1_17:
	shr.u32 	%r65, %r85, 30;
	shf.l.wrap.b32 	%r66, %r86, %r85, 2;
	shl.b32 	%r67, %r86, 2;
	shr.u32 	%r68, %r66, 31;
	add.s32 	%r69, %r68, %r65;
	neg.s32 	%r70, %r69;
	setp.lt.s32 	%p14, %r17, 0;
	selp.b32 	%r87, %r70, %r69, %p14;
	xor.b32  	%r71, %r66, %r17;
	shr.s32 	%r72, %r66, 31;
	xor.b32  	%r73, %r72, %r66;
	xor.b32  	%r74, %r72, %r67;
	cvt.u64.u32 	%rd34, %r73;
	shl.b64 	%rd35, %rd34, 32;
	cvt.u64.u32 	%rd36, %r74;
	or.b64  	%rd37, %rd35, %rd36;
	cvt.rn.f64.s64 	%fd3, %rd37;
	mul.f64 	%fd4, %fd3, 0d3BF921FB54442D19;
	cvt.rn.f32.f64 	%f32, %fd4;
	neg.f32 	%f33, %f32;
	setp.lt.s32 	%p15, %r71, 0;
	selp.f32 	%f52, %f33, %f32, %p15;
$L__BB1_18:
	add.s32 	%r76, %r87, 1;
	mul.rn.f32 	%f35, %f52, %f52;
	and.b32  	%r77, %r87, 1;
	setp.eq.b32 	%p16, %r77, 1;
	selp.f32 	%f36, %f52, 0f3F800000, %p16;
	fma.rn.f32 	%f37, %f35, %f36, 0f00000000;
	fma.rn.f32 	%f38, %f35, 0f37CBAC00, 0fBAB607ED;
	selp.f32 	%f39, 0fB94D4153, %f38, %p16;
	selp.f32 	%f40, 0f3C0885E4, 0f3D2AAABB, %p16;
	fma.rn.f32 	%f41, %f39, %f35, %f40;
	selp.f32 	%f42, 0fBE2AAAA8, 0fBEFFFFFF, %p16;
	fma.rn.f32 	%f43, %f41, %f35, %f42;
	fma.rn.f32 	%f44, %f43, %f37, %f36;
	and.b32  	%r78, %r76, 2;
	setp.eq.s32 	%p17, %r78, 0;
	mov.f32 	%f45, 0f00000000;
	sub.f32 	%f46, %f45, %f44;
	selp.f32 	%f47, %f44, %f46, %p17;
	sqrt.rn.f32 	%f48, %f50;
	mul.f32 	%f49, %f48, %f8;
	mul.f32 	%f50, %f49, %f47;
	add.s32 	%r79, %r79, 1;
	setp.ne.s32 	%p18, %r79, 1000;
	@%p18 bra 	$L__BB1_2;
	st.global.f32 	[%rd3], %f50;
$L__BB1_20:
	ret;

}
	// .globl	_Z22specialFunctionsKernelPfi
.visible .entry _Z22specialFunctionsKernelPfi(
	.param .u64 .ptr .align 1 _Z22specialFunctionsKernelPfi_param_0,
	.param .u32 _Z22specialFunctionsKernelPfi_param_1
)
{
	.reg .pred 	%p<15>;
	.reg .b32 	%r<27>;
	.reg .b32 	%f<102>;
	.reg .b64 	%rd<5>;

	ld.param.u64 	%rd2, [_Z22specialFunctionsKernelPfi_param_0];
	ld.param.u32 	%r4, [_Z22specialFunctionsKernelPfi_param_1];
	mov.u32 	%r5, %ctaid.x;
	mov.u32 	%r6, %ntid.x;
	mov.u32 	%r7, %tid.x;
	mad.lo.s32 	%r1, %r5, %r6, %r7;
	setp.ge.s32 	%p1, %r1, %r4;
	@%p1 bra 	$L__BB2_9;
	cvta.to.global.u64 	%rd3, %rd2;
	mul.wide.s32 	%rd4, %r1, 4;
	add.s64 	%rd1, %rd3, %rd4;
	ld.global.f32 	%f100, [%rd1];
	mov.b32 	%r26, 0;
$L__BB2_2:
	abs.f32 	%f3, %f100;
	setp.eq.f32 	%p2, %f100, 0f3F800000;
	mov.f32 	%f101, 0f3F800000;
	@%p2 bra 	$L__BB2_7;
	setp.num.f32 	%p3, %f3, %f3;
	@%p3 bra 	$L__BB2_5;
	mov.f32 	%f65, 0f40000000;
	add.rn.f32 	%f101, %f100, %f65;
	bra.uni 	$L__BB2_7;
$L__BB2_5:
	setp.lt.f32 	%p4, %f3, 0f00800000;
	mul.f32 	%f10, %f3, 0f4B800000;
	selp.f32 	%f11, %f10, %f3, %p4;
	mov.b32 	%r9, %f11;
	add.s32 	%r10, %r9, -1060439283;
	and.b32  	%r11, %r10, -8388608;
	sub.s32 	%r12, %r9, %r11;
	mov.b32 	%f12, %r12;
	cvt.rn.f32.s32 	%f13, %r11;
	selp.f32 	%f14, 0fC1C00000, 0f00000000, %p4;
	fma.rn.f32 	%f15, %f13, 0f34000000, %f14;
	add.f32 	%f16, %f12, 0fBF800000;
	add.f32 	%f17, %f12, 0f3F800000;
	rcp.approx.ftz.f32 	%f18, %f17;
	add.f32 	%f19, %f16, %f16;
	mul.f32 	%f20, %f19, %f18;
	mul.f32 	%f21, %f20, %f20;
	neg.f32 	%f22, %f20;
	sub.f32 	%f23, %f16, %f20;
	add.f32 	%f24, %f23, %f23;
	fma.rn.f32 	%f25, %f22, %f16, %f24;
	mul.rn.f32 	%f26, %f18, %f25;
	fma.rn.f32 	%f27, %f21, 0f3A2C32E4, 0f3B52E7DB;
	fma.rn.f32 	%f28, %f27, %f21, 0f3C93BB73;
	fma.rn.f32 	%f29, %f28, %f21, 0f3DF6384F;
	mul.rn.f32 	%f30, %f29, %f21;
	fma.rn.f32 	%f31, %f20, 0f3FB8AA3B, %f15;
	mul.f32 	%f32, %f30, 0f40400000;
	sub.f32 	%f33, %f15, %f31;
	fma.rn.f32 	%f34, %f20, 0f3FB8AA3B, %f33;
	fma.rn.f32 	%f35, %f26, 0f3FB8AA3B, %f34;
	fma.rn.f32 	%f36, %f20, 0f32A55E34, %f35;
	fma.rn.f32 	%f37, %f32, %f26, %f36;
	fma.rn.f32 	%f38, %f30, %f20, %f37;
	add.rn.f32 	%f39, %f31, %f38;
	mov.f32 	%f40, 0f40000000;
	mul.rn.f32 	%f41, %f39, %f40;
	cvt.rni.f32.f32 	%f42, %f41;
	sub.f32 	%f43, %f41, %f42;
	neg.f32 	%f44, %f41;
	fma.rn.f32 	%f45, %f39, 0f40000000, %f44;
	neg.f32 	%f46, %f31;
	add.rn.f32 	%f47, %f39, %f46;
	neg.f32 	%f48, %f47;
	add.rn.f32 	%f49, %f38, %f48;
	fma.rn.f32 	%f50, %f49, 0f40000000, %f45;
	add.f32 	%f51, %f43, %f50;
	setp.gt.f32 	%p5, %f42, 0f00000000;
	selp.b32 	%r13, 0, -2097152000, %p5;
	setp.neu.f32 	%p6, %f100, 0f00000000;
	setp.neu.f32 	%p7, %f3, 0f7F800000;
	setp.lt.f32 	%p8, %f41, 0f00000000;
	selp.f32 	%f52, 0f00000000, 0f7F800000, %p8;
	abs.f32 	%f53, %f41;
	setp.gt.f32 	%p9, %f53, 0f43180000;
	cvt.rzi.s32.f32 	%r14, %f42;
	shl.b32 	%r15, %r14, 23;
	sub.s32 	%r16, %r15, %r13;
	mov.b32 	%f54, %r16;
	add.s32 	%r17, %r13, 2130706432;
	mov.b32 	%f55, %r17;
	fma.rn.f32 	%f56, %f51, 0f391FCB8E, 0f3AAF85ED;
	fma.rn.f32 	%f57, %f56, %f51, 0f3C1D9856;
	fma.rn.f32 	%f58, %f57, %f51, 0f3D6357BB;
	fma.rn.f32 	%f59, %f58, %f51, 0f3E75FDEC;
	fma.rn.f32 	%f60, %f59, %f51, 0f3F317218;
	fma.rn.f32 	%f61, %f60, %f51, 0f3F800000;
	mul.f32 	%f62, %f61, %f55;
	mul.f32 	%f63, %f62, %f54;
	selp.f32 	%f101, %f52, %f63, %p9;
	and.pred  	%p10, %p6, %p7;
	@%p10 bra 	$L__BB2_7;
	add.f32 	%f64, %f100, %f100;
	mov.b32 	%r18, %f64;
	and.b32  	%r19, %r18, 2147483647;
	mov.b32 	%f101, %r19;
$L__BB2_7:
	fma.rn.f32 	%f66, %f100, 0f3BBB989D, 0f3F000000;
	cvt.sat.f32.f32 	%f67, %f66;
	mov.f32 	%f68, 0f4B400001;
	mov.f32 	%f69, 0f437C0000;
	fma.rm.f32 	%f70, %f67, %f69, %f68;
	setp.lt.f32 	%p11, %f100, 0f00800000;
	mul.f32 	%f71, %f100, 0f4B000000;
	selp.f32 	%f72, %f71, %f100, %p11;
	mov.b32 	%r20, %f72;
	add.s32 	%r21, %r20, -1059760811;
	and.b32  	%r22, %r21, -8388608;
	sub.s32 	%r23, %r20, %r22;
	mov.b32 	%f73, %r23;
	add.f32 	%f74, %f73, 0fBF800000;
	setp.eq.f32 	%p12, %f72, 0f00000000;
	fma.rn.f32 	%f75, %f72, 0f7F800000, 0f7F800000;
	setp.gt.u32 	%p13, %r20, 2139095039;
	fma.rn.f32 	%f76, %f74, 0fBE055027, 0f3E1039F6;
	fma.rn.f32 	%f77, %f76, %f74, 0fBDF8CDCC;
	fma.rn.f32 	%f78, %f77, %f74, 0f3E0F2955;
	fma.rn.f32 	%f79, %f78, %f74, 0fBE2AD8B9;
	fma.rn.f32 	%f80, %f79, %f74, 0f3E4CED0B;
	fma.rn.f32 	%f81, %f80, %f74, 0fBE7FFF22;
	fma.rn.f32 	%f82, %f81, %f74, 0f3EAAAA78;
	fma.rn.f32 	%f83, %f82, %f74, 0fBF000000;
	mul.f32 	%f84, %f74, %f83;
	fma.rn.f32 	%f85, %f84, %f74, %f74;
	cvt.rn.f32.s32 	%f86, %r22;
	selp.f32 	%f87, 0fC1B80000, 0f00000000, %p11;
	fma.rn.f32 	%f88, %f86, 0f34000000, %f87;
	fma.rn.f32 	%f89, %f88, 0f3F317218, %f85;
	selp.f32 	%f90, %f75, %f89, %p13;
	selp.f32 	%f91, 0fFF800000, %f90, %p12;
	add.f32 	%f92, %f70, 0fCB40007F;
	neg.f32 	%f93, %f92;
	fma.rn.f32 	%f94, %f100, 0f3FB8AA3B, %f93;
	fma.rn.f32 	%f95, %f100, 0f32A57060, %f94;
	ex2.approx.ftz.f32 	%f96, %f95;
	mov.b32 	%r24, %f70;
	shl.b32 	%r25, %r24, 23;
	mov.b32 	%f97, %r25;
	mul.f32 	%f98, %f96, %f97;
	mul.f32 	%f99, %f91, %f98;
	mul.f32 	%f100, %f99, %f101;
	add.s32 	%r26, %r26, 1;
	setp.ne.s32 	%p14, %r26, 1000;
	@%p14 bra 	$L__BB2_2;
	st.global.f32 	[%rd1], %f100;
$L__BB2_9:
	ret;

}
	// .globl	_Z22atomicOperationsKernelPfi
.visible .entry _Z22atomicOperationsKernelPfi(
	.param .u64 .ptr .align 1 _Z22atomicOperationsKernelPfi_param_0,
	.param .u32 _Z22atomicOperationsKernelPfi_param_1
)
{
	.reg .pred 	%p<3>;
	.reg .b32 	%r<10>;
	.reg .b32 	%f<10>;
	.reg .b64 	%rd<5>;

	ld.param.u64 	%rd2, [_Z22atomicOperationsKernelPfi_param_0];
	ld.param.u32 	%r4, [_Z22atomicOperationsKernelPfi_param_1];
	mov.u32 	%r5, %ctaid.x;
	mov.u32 	%r6, %ntid.x;
	mov.u32 	%r7, %tid.x;
	mad.lo.s32 	%r1, %r5, %r6, %r7;
	setp.ge.s32 	%p1, %r1, %r4;
	@%p1 bra 	$L__BB3_3;
	cvta.to.global.u64 	%rd3, %rd2;
	mul.wide.s32 	%rd4, %r1, 4;
	add.s64 	%rd1, %rd3, %rd4;
	ld.global.f32 	%f1, [%rd1];
	mov.b32 	%r9, 0;
$L__BB3_2:
	atom.global.add.f32 	%f2, [%rd1], %f1;
	atom.global.add.f32 	%f3, [%rd1], %f1;
	atom.global.add.f32 	%f4, [%rd1], %f1;
	atom.global.add.f32 	%f5, [%rd1], %f1;
	atom.global.add.f32 	%f6, [%rd1], %f1;
	atom.global.add.f32 	%f7, [%rd1], %f1;
	atom.global.add.f32 	%f8, [%rd1], %f1;
	atom.global.add.f32 	%f9, [%rd1], %f1;
	add.s32 	%r9, %r9, 8;
	setp.ne.s32 	%p2, %r9, 1000;
	@%p2 bra 	$L__BB3_2;
$L__BB3_3:
	ret;

}


// ===== COMPILED SASS (sm_100) =====

	.target	sm_100

	.elftype	@"ET_EXEC"


//--------------------- .note.nv.tkinfo           --------------------------
	.section	.note.nv.tkinfo,"",@"SHT_NOTE"
	.sectionflags	@"SHF_NOTE_NV_TKINFO"
	.tkinfo
        /*0018*/ 	.word	0x00000002
        /*0030*/ 	.string	""
        /*0030*/ 	.string	"ptxas"
        /*0030*/ 	.string	"Cuda compilation tools, release 13.0, V13.0.88"
        /*0030*/ 	.string	"Build cuda_13.0.r13.0/compiler.36424714_0"
        /*0030*/ 	.string	"-arch sm_100 -m 64 "



//--------------------- .note.nv.cuinfo           --------------------------
	.section	.note.nv.cuinfo,"",@"SHT_NOTE"
	.sectionflags	@"SHF_NOTE_NV_CUINFO"
        /*0018*/ 	.short	0x0002
        /*001a*/ 	.short	0x0064
        /*001c*/ 	.short	0x0082
	.zero		2


//--------------------- .nv.info                  --------------------------
	.section	.nv.info,"",@"SHT_CUDA_INFO"
	.align	4


	//----- nvinfo : EIATTR_REGCOUNT
	.align		4
        /*0000*/ 	.byte	0x04, 0x2f
        /*0002*/ 	.short	(.L_2 - .L_1)
	.align		4
.L_1:
        /*0004*/ 	.word	index@(_Z20matrixMultiplyKernelPfS_S_i)
        /*0008*/ 	.word	0x00000020


	//----- nvinfo : EIATTR_FRAME_SIZE
	.align		4
.L_2:
        /*000c*/ 	.byte	0x04, 0x11
        /*000e*/ 	.short	(.L_4 - .L_3)
	.align		4
.L_3:
        /*0010*/ 	.word	index@(_Z20matrixMultiplyKernelPfS_S_i)
        /*0014*/ 	.word	0x00000000


	//----- nvinfo : EIATTR_REGCOUNT
	.align		4
.L_4:
        /*0018*/ 	.byte	0x04, 0x2f
        /*001a*/ 	.short	(.L_6 - .L_5)
	.align		4
.L_5:
        /*001c*/ 	.word	index@(_Z19floatingPointKernelPfi)
        /*0020*/ 	.word	0x00000016


	//----- nvinfo : EIATTR_FRAME_SIZE
	.align		4
.L_6:
        /*0024*/ 	.byte	0x04, 0x11
        /*0026*/ 	.short	(.L_8 - .L_7)
	.align		4
.L_7:
        /*0028*/ 	.word	index@($__internal_0_$__cuda_sm20_sqrt_rn_f32_slowpath)
        /*002c*/ 	.word	0x00000020


	//----- nvinfo : EIATTR_FRAME_SIZE
	.align		4
.L_8:
        /*0030*/ 	.byte	0x04, 0x11
        /*0032*/ 	.short	(.L_10 - .L_9)
	.align		4
.L_9:
        /*0034*/ 	.word	index@(_Z19floatingPointKernelPfi)
        /*0038*/ 	.word	0x00000020


	//----- nvinfo : EIATTR_REGCOUNT
	.align		4
.L_10:
        /*003c*/ 	.byte	0x04, 0x2f
        /*003e*/ 	.short	(.L_12 - .L_11)
	.align		4
.L_11:
        /*0040*/ 	.word	index@(_Z22specialFunctionsKernelPfi)
        /*0044*/ 	.word	0x00000011


	//----- nvinfo : EIATTR_FRAME_SIZE
	.align		4
.L_12:
        /*0048*/ 	.byte	0x04, 0x11
        /*004a*/ 	.short	(.L_14 - .L_13)
	.align		4
.L_13:
        /*004c*/ 	.word	index@(_Z22specialFunctionsKernelPfi)
        /*0050*/ 	.word	0x00000000


	//----- nvinfo : EIATTR_REGCOUNT
	.align		4
.L_14:
        /*0054*/ 	.byte	0x04, 0x2f
        /*0056*/ 	.short	(.L_16 - .L_15)
	.align		4
.L_15:
        /*0058*/ 	.word	index@(_Z22atomicOperationsKernelPfi)
        /*005c*/ 	.word	0x00000008


	//----- nvinfo : EIATTR_FRAME_SIZE
	.align		4
.L_16:
        /*0060*/ 	.byte	0x04, 0x11
        /*0062*/ 	.short	(.L_18 - .L_17)
	.align		4
.L_17:
        /*0064*/ 	.word	index@(_Z22atomicOperationsKernelPfi)
        /*0068*/ 	.word	0x00000000


	//----- nvinfo : EIATTR_MIN_STACK_SIZE
	.align		4
.L_18:
        /*006c*/ 	.byte	0x04, 0x12
        /*006e*/ 	.short	(.L_20 - .L_19)
	.align		4
.L_19:
        /*0070*/ 	.word	index@(_Z22atomicOperationsKernelPfi)
        /*0074*/ 	.word	0x00000000


	//----- nvinfo : EIATTR_MIN_STACK_SIZE
	.align		4
.L_20:
        /*0078*/ 	.byte	0x04, 0x12
        /*007a*/ 	.short	(.L_22 - .L_21)
	.align		4
.L_21:
        /*007c*/ 	.word	index@(_Z22specialFunctionsKernelPfi)
        /*0080*/ 	.word	0x00000000


	//----- nvinfo : EIATTR_MIN_STACK_SIZE
	.align		4
.L_22:
        /*0084*/ 	.byte	0x04, 0x12
        /*0086*/ 	.short	(.L_24 - .L_23)
	.align		4
.L_23:
        /*0088*/ 	.word	index@(_Z19floatingPointKernelPfi)
        /*008c*/ 	.word	0x00000020


	//----- nvinfo : EIATTR_MIN_STACK_SIZE
	.align		4
.L_24:
        /*0090*/ 	.byte	0x04, 0x12
        /*0092*/ 	.short	(.L_26 - .L_25)
	.align		4
.L_25:
        /*0094*/ 	.word	index@(_Z20matrixMultiplyKernelPfS_S_i)
        /*0098*/ 	.word	0x00000000
.L_26:


//--------------------- .nv.compat                --------------------------
	.section	.nv.compat,"",@"SHT_CUDA_COMPAT_INFO"
	.align	4
        /*0000*/ 	.byte	0x02, 0x09, 0x00, 0x00, 0x02, 0x02, 0x01, 0x00, 0x02, 0x05, 0x05, 0x00, 0x03, 0x07, 0x01, 0x01
        /*0010*/ 	.byte	0x02, 0x03, 0x00, 0x00, 0x02, 0x06, 0x01, 0x00, 0x04, 0x0b, 0x08, 0x00, 0x01, 0x00, 0x00, 0x00
        /*0020*/ 	.byte	0x00, 0x00, 0x00, 0x00


//--------------------- .nv.info._Z22atomicOperationsKernelPfi --------------------------
	.section	.nv.info._Z22atomicOperationsKernelPfi,"",@"SHT_CUDA_INFO"
	.sectionflags	@""
	.align	4


	//----- nvinfo : EIATTR_CUDA_API_VERSION
	.align		4
        /*0000*/ 	.byte	0x04, 0x37
        /*0002*/ 	.short	(.L_28 - .L_27)
.L_27:
        /*0004*/ 	.word	0x00000082


	//----- nvinfo : EIATTR_KPARAM_INFO
	.align		4
.L_28:
        /*0008*/ 	.byte	0x04, 0x17
        /*000a*/ 	.short	(.L_30 - .L_29)
.L_29:
        /*000c*/ 	.word	0x00000000
        /*0010*/ 	.short	0x0001
        /*0012*/ 	.short	0x0008
        /*0014*/ 	.byte	0x00, 0xf0, 0x11, 0x00


	//----- nvinfo : EIATTR_KPARAM_INFO
	.align		4
.L_30:
        /*0018*/ 	.byte	0x04, 0x17
        /*001a*/ 	.short	(.L_32 - .L_31)
.L_31:
        /*001c*/ 	.word	0x00000000
        /*0020*/ 	.short	0x0000
        /*0022*/ 	.short	0x0000
        /*0024*/ 	.byte	0x00, 0xf5, 0x21, 0x00


	//----- nvinfo : EIATTR_SPARSE_MMA_MASK
	.align		4
.L_32:
        /*0028*/ 	.byte	0x03, 0x50
        /*002a*/ 	.short	0x0000


	//----- nvinfo : EIATTR_MAXREG_COUNT
	.align		4
        /*002c*/ 	.byte	0x03, 0x1b
        /*002e*/ 	.short	0x00ff


	//----- nvinfo : EIATTR_MERCURY_ISA_VERSION
	.align		4
        /*0030*/ 	.byte	0x03, 0x5f
        /*0032*/ 	.short	0x0101


	//----- nvinfo : EIATTR_VRC_CTA_INIT_COUNT
	.align		4
        /*0034*/ 	.byte	0x02, 0x4a
	.zero		1
	.zero		1


	//----- nvinfo : EIATTR_EXIT_INSTR_OFFSETS
	.align		4
        /*0038*/ 	.byte	0x04, 0x1c
        /*003a*/ 	.short	(.L_34 - .L_33)


	//   ....[0]....
.L_33:
        /*003c*/ 	.word	0x00000070


	//   ....[1]....
        /*0040*/ 	.word	0x00003f40


	//----- nvinfo : EIATTR_CBANK_PARAM_SIZE
	.align		4
.L_34:
        /*0044*/ 	.byte	0x03, 0x19
        /*0046*/ 	.short	0x000c


	//----- nvinfo : EIATTR_PARAM_CBANK
	.align		4
        /*0048*/ 	.byte	0x04, 0x0a
        /*004a*/ 	.short	(.L_36 - .L_35)
	.align		4
.L_35:
        /*004c*/ 	.word	index@(.nv.constant0._Z22atomicOperationsKernelPfi)
        /*0050*/ 	.short	0x0380
        /*0052*/ 	.short	0x000c


	//----- nvinfo : EIATTR_SW_WAR
	.align		4
.L_36:
        /*0054*/ 	.byte	0x04, 0x36
        /*0056*/ 	.short	(.L_38 - .L_37)
.L_37:
        /*0058*/ 	.word	0x00000008
.L_38:


//--------------------- .nv.info._Z22specialFunctionsKernelPfi --------------------------
	.section	.nv.info._Z22specialFunctionsKernelPfi,"",@"SHT_CUDA_INFO"
	.sectionflags	@""
	.align	4


	//----- nvinfo : EIATTR_CUDA_API_VERSION
	.align		4
        /*0000*/ 	.byte	0x04, 0x37
        /*0002*/ 	.short	(.L_40 - .L_39)
.L_39:
        /*0004*/ 	.word	0x00000082


	//----- nvinfo : EIATTR_KPARAM_INFO
	.align		4
.L_40:
        /*0008*/ 	.byte	0x04, 0x17
        /*000a*/ 	.short	(.L_42 - .L_41)
.L_41:
        /*000c*/ 	.word	0x00000000
        /*0010*/ 	.short	0x0001
        /*0012*/ 	.short	0x0008
        /*0014*/ 	.byte	0x00, 0xf0, 0x11, 0x00


	//----- nvinfo : EIATTR_KPARAM_INFO
	.align		4
.L_42:
        /*0018*/ 	.byte	0x04, 0x17
        /*001a*/ 	.short	(.L_44 - .L_43)
.L_43:
        /*001c*/ 	.word	0x00000000
        /*0020*/ 	.short	0x0000
        /*0022*/ 	.short	0x0000
        /*0024*/ 	.byte	0x00, 0xf5, 0x21, 0x00


	//----- nvinfo : EIATTR_SPARSE_MMA_MASK
	.align		4
.L_44:
        /*0028*/ 	.byte	0x03, 0x50
        /*002a*/ 	.short	0x0000


	//----- nvinfo : EIATTR_MAXREG_COUNT
	.align		4
        /*002c*/ 	.byte	0x03, 0x1b
        /*002e*/ 	.short	0x00ff


	//----- nvinfo : EIATTR_MERCURY_ISA_VERSION
	.align		4
        /*0030*/ 	.byte	0x03, 0x5f
        /*0032*/ 	.short	0x0101


	//----- nvinfo : EIATTR_VRC_CTA_INIT_COUNT
	.align		4
        /*0034*/ 	.byte	0x02, 0x4a
	.zero		1
	.zero		1


	//----- nvinfo : EIATTR_EXIT_INSTR_OFFSETS
	.align		4
        /*0038*/ 	.byte	0x04, 0x1c
        /*003a*/ 	.short	(.L_46 - .L_45)


	//   ....[0]....
.L_45:
        /*003c*/ 	.word	0x00000070


	//   ....[1]....
        /*0040*/ 	.word	0x000007e0


	//----- nvinfo : EIATTR_CRS_STACK_SIZE
	.align		4
.L_46:
        /*0044*/ 	.byte	0x04, 0x1e
        /*0046*/ 	.short	(.L_48 - .L_47)
.L_47:
        /*0048*/ 	.word	0x00000000


	//----- nvinfo : EIATTR_CBANK_PARAM_SIZE
	.align		4
.L_48:
        /*004c*/ 	.byte	0x03, 0x19
        /*004e*/ 	.short	0x000c


	//----- nvinfo : EIATTR_PARAM_CBANK
	.align		4
        /*0050*/ 	.byte	0x04, 0x0a
        /*0052*/ 	.short	(.L_50 - .L_49)
	.align		4
.L_49:
        /*0054*/ 	.word	index@(.nv.constant0._Z22specialFunctionsKernelPfi)
        /*0058*/ 	.short	0x0380
        /*005a*/ 	.short	0x000c


	//----- nvinfo : EIATTR_SW_WAR
	.align		4
.L_50:
        /*005c*/ 	.byte	0x04, 0x36
        /*005e*/ 	.short	(.L_52 - .L_51)
.L_51:
        /*0060*/ 	.word	0x00000008
.L_52:


//--------------------- .nv.info._Z19floatingPointKernelPfi --------------------------
	.section	.nv.info._Z19floatingPointKernelPfi,"",@"SHT_CUDA_INFO"
	.sectionflags	@""
	.align	4


	//----- nvinfo : EIATTR_CUDA_API_VERSION
	.align		4
        /*0000*/ 	.byte	0x04, 0x37
        /*0002*/ 	.short	(.L_54 - .L_53)
.L_53:
        /*0004*/ 	.word	0x00000082


	//----- nvinfo : EIATTR_KPARAM_INFO
	.align		4
.L_54:
        /*0008*/ 	.byte	0x04, 0x17
        /*000a*/ 	.short	(.L_56 - .L_55)
.L_55:
        /*000c*/ 	.word	0x00000000
        /*0010*/ 	.short	0x0001
        /*0012*/ 	.short	0x0008
        /*0014*/ 	.byte	0x00, 0xf0, 0x11, 0x00


	//----- nvinfo : EIATTR_KPARAM_INFO
	.align		4
.L_56:
        /*0018*/ 	.byte	0x04, 0x17
        /*001a*/ 	.short	(.L_58 - .L_57)
.L_57:
        /*001c*/ 	.word	0x00000000
        /*0020*/ 	.short	0x0000
        /*0022*/ 	.short	0x0000
        /*0024*/ 	.byte	0x00, 0xf5, 0x21, 0x00


	//----- nvinfo : EIATTR_SPARSE_MMA_MASK
	.align		4
.L_58:
        /*0028*/ 	.byte	0x03, 0x50
        /*002a*/ 	.short	0x0000


	//----- nvinfo : EIATTR_MAXREG_COUNT
	.align		4
        /*002c*/ 	.byte	0x03, 0x1b
        /*002e*/ 	.short	0x00ff


	//----- nvinfo : EIATTR_MERCURY_ISA_VERSION
	.align		4
        /*0030*/ 	.byte	0x03, 0x5f
        /*0032*/ 	.short	0x0101


	//----- nvinfo : EIATTR_VRC_CTA_INIT_COUNT
	.align		4
        /*0034*/ 	.byte	0x02, 0x4a
	.zero		1
	.zero		1


	//----- nvinfo : EIATTR_EXIT_INSTR_OFFSETS
	.align		4
        /*0038*/ 	.byte	0x04, 0x1c
        /*003a*/ 	.short	(.L_60 - .L_59)


	//   ....[0]....
.L_59:
        /*003c*/ 	.word	0x00000080


	//   ....[1]....
        /*0040*/ 	.word	0x00000be0


	//----- nvinfo : EIATTR_CRS_STACK_SIZE
	.align		4
.L_60:
        /*0044*/ 	.byte	0x04, 0x1e
        /*0046*/ 	.short	(.L_62 - .L_61)
.L_61:
        /*0048*/ 	.word	0x00000000


	//----- nvinfo : EIATTR_CBANK_PARAM_SIZE
	.align		4
.L_62:
        /*004c*/ 	.byte	0x03, 0x19
        /*004e*/ 	.short	0x000c


	//----- nvinfo : EIATTR_PARAM_CBANK
	.align		4
        /*0050*/ 	.byte	0x04, 0x0a
        /*0052*/ 	.short	(.L_64 - .L_63)
	.align		4
.L_63:
        /*0054*/ 	.word	index@(.nv.constant0._Z19floatingPointKernelPfi)
        /*0058*/ 	.short	0x0380
        /*005a*/ 	.short	0x000c


	//----- nvinfo : EIATTR_SW_WAR
	.align		4
.L_64:
        /*005c*/ 	.byte	0x04, 0x36
        /*005e*/ 	.short	(.L_66 - .L_65)
.L_65:
        /*0060*/ 	.word	0x00000008
.L_66:


//--------------------- .nv.info._Z20matrixMultiplyKernelPfS_S_i --------------------------
	.section	.nv.info._Z20matrixMultiplyKernelPfS_S_i,"",@"SHT_CUDA_INFO"
	.sectionflags	@""
	.align	4


	//----- nvinfo : EIATTR_CUDA_API_VERSION
	.align		4
        /*0000*/ 	.byte	0x04, 0x37
        /*0002*/ 	.short	(.L_68 - .L_67)
.L_67:
        /*0004*/ 	.word	0x00000082


	//----- nvinfo : EIATTR_KPARAM_INFO
	.align		4
.L_68:
        /*0008*/ 	.byte	0x04, 0x17
        /*000a*/ 	.short	(.L_70 - .L_69)
.L_69:
        /*000c*/ 	.word	0x00000000
        /*0010*/ 	.short	0x0003
        /*0012*/ 	.short	0x0018
        /*0014*/ 	.byte	0x00, 0xf0, 0x11, 0x00


	//----- nvinfo : EIATTR_KPARAM_INFO
	.align		4
.L_70:
        /*0018*/ 	.byte	0x04, 0x17
        /*001a*/ 	.short	(.L_72 - .L_71)
.L_71:
        /*001c*/ 	.word	0x00000000
        /*0020*/ 	.short	0x0002
        /*0022*/ 	.short	0x0010
        /*0024*/ 	.byte	0x00, 0xf5, 0x21, 0x00


	//----- nvinfo : EIATTR_KPARAM_INFO
	.align		4
.L_72:
        /*0028*/ 	.byte	0x04, 0x17
        /*002a*/ 	.short	(.L_74 - .L_73)
.L_73:
        /*002c*/ 	.word	0x00000000
        /*0030*/ 	.short	0x0001
        /*0032*/ 	.short	0x0008
        /*0034*/ 	.byte	0x00, 0xf5, 0x21, 0x00


	//----- nvinfo : EIATTR_KPARAM_INFO
	.align		4
.L_74:
        /*0038*/ 	.byte	0x04, 0x17
        /*003a*/ 	.short	(.L_76 - .L_75)
.L_75:
        /*003c*/ 	.word	0x00000000
        /*0040*/ 	.short	0x0000
        /*0042*/ 	.short	0x0000
        /*0044*/ 	.byte	0x00, 0xf5, 0x21, 0x00


	//----- nvinfo : EIATTR_SPARSE_MMA_MASK
	.align		4
.L_76:
        /*0048*/ 	.byte	0x03, 0x50
        /*004a*/ 	.short	0x0000


	//----- nvinfo : EIATTR_MAXREG_COUNT
	.align		4
        /*004c*/ 	.byte	0x03, 0x1b
        /*004e*/ 	.short	0x00ff


	//----- nvinfo : EIATTR_MERCURY_ISA_VERSION
	.align		4
        /*0050*/ 	.byte	0x03, 0x5f
        /*0052*/ 	.short	0x0101


	//----- nvinfo : EIATTR_VRC_CTA_INIT_COUNT
	.align		4
        /*0054*/ 	.byte	0x02, 0x4a
	.zero		1
	.zero		1


	//----- nvinfo : EIATTR_EXIT_INSTR_OFFSETS
	.align		4
        /*0058*/ 	.byte	0x04, 0x1c
        /*005a*/ 	.short	(.L_78 - .L_77)


	//   ....[0]....
.L_77:
        /*005c*/ 	.word	0x000000d0


	//   ....[1]....
        /*0060*/ 	.word	0x00000930


	//----- nvinfo : EIATTR_CBANK_PARAM_SIZE
	.align		4
.L_78:
        /*0064*/ 	.byte	0x03, 0x19
        /*0066*/ 	.short	0x001c


	//----- nvinfo : EIATTR_PARAM_CBANK
	.align		4
        /*0068*/ 	.byte	0x04, 0x0a
        /*006a*/ 	.short	(.L_80 - .L_79)
	.align		4
.L_79:
        /*006c*/ 	.word	index@(.nv.constant0._Z20matrixMultiplyKernelPfS_S_i)
        /*0070*/ 	.short	0x0380
        /*0072*/ 	.short	0x001c


	//----- nvinfo : EIATTR_SW_WAR
	.align		4
.L_80:
        /*0074*/ 	.byte	0x04, 0x36
        /*0076*/ 	.short	(.L_82 - .L_81)
.L_81:
        /*0078*/ 	.word	0x00000008
.L_82:


//--------------------- .nv.callgraph             --------------------------
	.section	.nv.callgraph,"",@"SHT_CUDA_CALLGRAPH"
	.align	4
	.sectionentsize	8
	.align		4
        /*0000*/ 	.word	0x00000000
	.align		4
        /*0004*/ 	.word	0xffffffff
	.align		4
        /*0008*/ 	.word	0x00000000
	.align		4
        /*000c*/ 	.word	0xfffffffe
	.align		4
        /*0010*/ 	.word	0x00000000
	.align		4
        /*0014*/ 	.word	0xfffffffd
	.align		4
        /*0018*/ 	.word	0x00000000
	.align		4
        /*001c*/ 	.word	0xfffffffc


//--------------------- .nv.constant4             --------------------------
	.section	.nv.constant4,"a",@progbits
	.align	8
	.align		8
.nv.constant4:
        /*0000*/ 	.dword	__cudart_i2opi_f


//--------------------- .text._Z22atomicOperationsKernelPfi --------------------------
	.section	.text._Z22atomicOperationsKernelPfi,"ax",@progbits
	.align	128
        .global         _Z22atomicOperationsKernelPfi
        .type           _Z22atomicOperationsKernelPfi,@function
        .size           _Z22atomicOperationsKernelPfi,(.L_x_24 - _Z22atomicOperationsKernelPfi)
        .other          _Z22atomicOperationsKernelPfi,@"STO_CUDA_ENTRY STV_DEFAULT"
_Z22atomicOperationsKernelPfi:
.text._Z22atomicOperationsKernelPfi:
[----:B------:R-:W-:Y:S01]  /*0000*/  LDC R1, c[0x0][0x37c] ;  /* 0x0000df00ff017b82 */ /* 0x000fe20000000800 */
[----:B------:R-:W0:Y:S07]  /*0010*/  S2R R0, SR_TID.X ;  /* 0x0000000000007919 */ /* 0x000e2e0000002100 */
[----:B------:R-:W0:Y:S01]  /*0020*/  S2UR UR4, SR_CTAID.X ;  /* 0x00000000000479c3 */ /* 0x000e220000002500 */
[----:B------:R-:W1:Y:S07]  /*0030*/  LDCU UR5, c[0x0][0x388] ;  /* 0x00007100ff0577ac */ /* 0x000e6e0008000800 */
[----:B------:R-:W0:Y:S02]  /*0040*/  LDC R5, c[0x0][0x360] ;  /* 0x0000d800ff057b82 */ /* 0x000e240000000800 */
[----:B0-----:R-:W-:-:S05]  /*0050*/  IMAD R5, R5, UR4, R0 ;  /* 0x0000000405057c24 */ /* 0x001fca000f8e0200 */
[----:B-1----:R-:W-:-:S13]  /*0060*/  ISETP.GE.AND P0, PT, R5, UR5, PT ;  /* 0x0000000505007c0c */ /* 0x002fda000bf06270 */
[----:B------:R-:W-:Y:S05]  /*0070*/  @P0 EXIT ;  /* 0x000000000000094d */ /* 0x000fea0003800000 */
[----:B------:R-:W0:Y:S01]  /*0080*/  LDC.64 R2, c[0x0][0x380] ;  /* 0x0000e000ff027b82 */ /* 0x000e220000000a00 */
[----:B------:R-:W1:Y:S01]  /*0090*/  LDCU.64 UR4, c[0x0][0x358] ;  /* 0x00006b00ff0477ac */ /* 0x000e620008000a00 */
[----:B0-----:R-:W-:-:S05]  /*00a0*/  IMAD.WIDE R2, R5, 0x4, R2 ;  /* 0x0000000405027825 */ /* 0x001fca00078e0202 */
[----:B-1----:R-:W2:Y:S04]  /*00b0*/  LDG.E R5, desc[UR4][R2.64] ;  /* 0x0000000402057981 */ /* 0x002ea8000c1e1900 */
[----:B--2---:R-:W-:Y:S04]  /*00c0*/  REDG.E.ADD.F32.FTZ.RN.STRONG.GPU desc[UR4][R2.64], R5 ;  /* 0x00000005020079a6 */ /* 0x004fe8000c12f304 */
[----:B------:R-:W-:Y:S04]  /*00d0*/  REDG.E.ADD.F32.FTZ.RN.STRONG.GPU desc[UR4][R2.64], R5 ;  /* 0x00000005020079a6 */ /* 0x000fe8000c12f304 */
        /* <DEDUP_REMOVED lines=997> */
[----:B------:R-:W-:Y:S01]  /*3f30*/  REDG.E.ADD.F32.FTZ.RN.STRONG.GPU desc[UR4][R2.64], R5 ;  /* 0x00000005020079a6 */ /* 0x000fe2000c12f304 */
[----:B------:R-:W-:Y:S05]  /*3f40*/  EXIT ;  /* 0x000000000000794d */ /* 0x000fea0003800000 */
.L_x_0:
[----:B------:R-:W-:-:S00]  /*3f50*/  BRA `(.L_x_0) ;  /* 0xfffffffc00fc7947 */ /* 0x000fc0000383ffff */
[----:B------:R-:W-:-:S00]  /*3f60*/  NOP ;  /* 0x0000000000007918 */ /* 0x000fc00000000000 */
        /* <DEDUP_REMOVED lines=9> */
.L_x_24:


//--------------------- .text._Z22specialFunctionsKernelPfi --------------------------
	.section	.text._Z22specialFunctionsKernelPfi,"ax",@progbits
	.align	128
        .global         _Z22specialFunctionsKernelPfi
        .type           _Z22specialFunctionsKernelPfi,@function
        .size           _Z22specialFunctionsKernelPfi,(.L_x_25 - _Z22specialFunctionsKernelPfi)
        .other          _Z22specialFunctionsKernelPfi,@"STO_CUDA_ENTRY STV_DEFAULT"
_Z22specialFunctionsKernelPfi:
.text._Z22specialFunctionsKernelPfi:
        /* <DEDUP_REMOVED lines=11> */
[----:B-1----:R0:W5:Y:S01]  /*00b0*/  LDG.E R5, desc[UR6][R2.64] ;  /* 0x0000000602057981 */ /* 0x002162000c1e1900 */
[----:B------:R-:W-:-:S05]  /*00c0*/  UMOV UR4, URZ ;  /* 0x000000ff00047c82 */ /* 0x000fca0008000000 */
.L_x_3:
[C---:B-----5:R-:W-:Y:S01]  /*00d0*/  FMUL R0, R5.reuse, 8388608 ;  /* 0x4b00000005007820 */ /* 0x060fe20000400000 */
[C---:B------:R-:W-:Y:S01]  /*00e0*/  FSETP.GEU.AND P0, PT, R5.reuse, 1.175494350822287508e-38, PT ;  /* 0x008000000500780b */ /* 0x040fe20003f0e000 */
[----:B------:R-:W-:Y:S01]  /*00f0*/  HFMA2 R9, -RZ, RZ, 1.5048828125, 33.21875 ;  /* 0x3e055027ff097431 */ /* 0x000fe200000001ff */
[----:B------:R-:W-:Y:S01]  /*0100*/  FSETP.NEU.AND P1, PT, R5, 1, PT ;  /* 0x3f8000000500780b */ /* 0x000fe20003f2d000 */
[----:B------:R-:W-:Y:S01]  /*0110*/  HFMA2 R11, -RZ, RZ, 3.7421875, 0 ;  /* 0x437c0000ff0b7431 */ /* 0x000fe200000001ff */
[----:B------:R-:W-:Y:S01]  /*0120*/  FSEL R0, R0, R5, !P0 ;  /* 0x0000000500007208 */ /* 0x000fe20004000000 */
[----:B------:R-:W-:Y:S01]  /*0130*/  UIADD3 UR4, UPT, UPT, UR4, 0x1, URZ ;  /* 0x0000000104047890 */ /* 0x000fe2000fffe0ff */
[----:B------:R-:W-:Y:S02]  /*0140*/  BSSY.RECONVERGENT B0, `(.L_x_1) ;  /* 0x0000064000007945 */ /* 0x000fe40003800200 */
[----:B------:R-:W-:-:S04]  /*0150*/  IADD3 R4, PT, PT, R0, -0x3f2aaaab, RZ ;  /* 0xc0d5555500047810 */ /* 0x000fc80007ffe0ff */
[----:B------:R-:W-:-:S04]  /*0160*/  LOP3.LUT R7, R4, 0xff800000, RZ, 0xc0, !PT ;  /* 0xff80000004077812 */ /* 0x000fc800078ec0ff */
[-C--:B------:R-:W-:Y:S02]  /*0170*/  IADD3 R4, PT, PT, R0, -R7.reuse, RZ ;  /* 0x8000000700047210 */ /* 0x080fe40007ffe0ff */
[----:B------:R-:W-:-:S03]  /*0180*/  I2FP.F32.S32 R7, R7 ;  /* 0x0000000700077245 */ /* 0x000fc60000201400 */
[----:B------:R-:W-:Y:S01]  /*0190*/  FADD R6, R4, -1 ;  /* 0xbf80000004067421 */ /* 0x000fe20000000000 */
[----:B------:R-:W-:-:S03]  /*01a0*/  MOV R4, 0x3bbb989d ;  /* 0x3bbb989d00047802 */ /* 0x000fc60000000f00 */
[C---:B------:R-:W-:Y:S02]  /*01b0*/  FFMA R9, R6.reuse, -R9, 0.14084610342979431152 ;  /* 0x3e1039f606097423 */ /* 0x040fe40000000809 */
[----:B------:R-:W-:Y:S02]  /*01c0*/  FFMA.SAT R4, R5, R4, 0.5 ;  /* 0x3f00000005047423 */ /* 0x000fe40000002004 */
[----:B------:R-:W-:Y:S02]  /*01d0*/  FFMA R9, R6, R9, -0.12148627638816833496 ;  /* 0xbdf8cdcc06097423 */ /* 0x000fe40000000009 */
[----:B------:R-:W-:Y:S01]  /*01e0*/  FFMA.RM R4, R4, R11, 12582913 ;  /* 0x4b40000104047423 */ /* 0x000fe2000000400b */
[----:B------:R-:W-:Y:S01]  /*01f0*/  MOV R11, 0x7f800000 ;  /* 0x7f800000000b7802 */ /* 0x000fe20000000f00 */
[----:B------:R-:W-:Y:S02]  /*0200*/  FFMA R9, R6, R9, 0.13980610668659210205 ;  /* 0x3e0f295506097423 */ /* 0x000fe40000000009 */
[----:B------:R-:W-:-:S02]  /*0210*/  FADD R8, R4, -12583039 ;  /* 0xcb40007f04087421 */ /* 0x000fc40000000000 */
[C---:B------:R-:W-:Y:S02]  /*0220*/  FFMA R9, R6.reuse, R9, -0.16684235632419586182 ;  /* 0xbe2ad8b906097423 */ /* 0x040fe40000000009 */
[C---:B------:R-:W-:Y:S01]  /*0230*/  FFMA R10, R5.reuse, 1.4426950216293334961, -R8 ;  /* 0x3fb8aa3b050a7823 */ /* 0x040fe20000000808 */
[----:B------:R-:W-:Y:S01]  /*0240*/  FSEL R8, RZ, -23, P0 ;  /* 0xc1b80000ff087808 */ /* 0x000fe20000000000 */
[----:B------:R-:W-:Y:S01]  /*0250*/  FFMA R9, R6, R9, 0.20012299716472625732 ;  /* 0x3e4ced0b06097423 */ /* 0x000fe20000000009 */
[----:B------:R-:W-:Y:S01]  /*0260*/  ISETP.GT.U32.AND P0, PT, R0, 0x7f7fffff, PT ;  /* 0x7f7fffff0000780c */ /* 0x000fe20003f04070 */
[----:B------:R-:W-:Y:S02]  /*0270*/  FFMA R10, R5, 1.925963033500011079e-08, R10 ;  /* 0x32a57060050a7823 */ /* 0x000fe4000000000a */
[----:B------:R-:W-:Y:S01]  /*0280*/  FFMA R9, R6, R9, -0.24999669194221496582 ;  /* 0xbe7fff2206097423 */ /* 0x000fe20000000009 */
[----:B------:R-:W-:Y:S01]  /*0290*/  FFMA R8, R7, 1.1920928955078125e-07, R8 ;  /* 0x3400000007087823 */ /* 0x000fe20000000008 */
[----:B------:R-:W-:-:S02]  /*02a0*/  FFMA R7, R0, R11, +INF ;  /* 0x7f80000000077423 */ /* 0x000fc4000000000b */
[C---:B------:R-:W-:Y:S01]  /*02b0*/  FFMA R9, R6.reuse, R9, 0.33333182334899902344 ;  /* 0x3eaaaa7806097423 */ /* 0x040fe20000000009 */
[----:B------:R-:W1:Y:S03]  /*02c0*/  MUFU.EX2 R10, R10 ;  /* 0x0000000a000a7308 */ /* 0x000e660000000800 */
[----:B------:R-:W-:-:S04]  /*02d0*/  FFMA R9, R6, R9, -0.5 ;  /* 0xbf00000006097423 */ /* 0x000fc80000000009 */
[----:B------:R-:W-:-:S04]  /*02e0*/  FMUL R9, R6, R9 ;  /* 0x0000000906097220 */ /* 0x000fc80000400000 */
[----:B------:R-:W-:-:S04]  /*02f0*/  FFMA R9, R6, R9, R6 ;  /* 0x0000000906097223 */ /* 0x000fc80000000006 */
[----:B------:R-:W-:Y:S01]  /*0300*/  @!P0 FFMA R7, R8, 0.69314718246459960938, R9 ;  /* 0x3f31721808078823 */ /* 0x000fe20000000009 */
[----:B------:R-:W-:Y:S01]  /*0310*/  SHF.L.U32 R9, R4, 0x17, RZ ;  /* 0x0000001704097819 */ /* 0x000fe200000006ff */
[----:B------:R-:W-:Y:S01]  /*0320*/  HFMA2 R4, -RZ, RZ, 1.875, 0 ;  /* 0x3f800000ff047431 */ /* 0x000fe200000001ff */
[----:B------:R-:W-:-:S03]  /*0330*/  FSETP.NEU.AND P0, PT, R0, RZ, PT ;  /* 0x000000ff0000720b */ /* 0x000fc60003f0d000 */
[----:B-1----:R-:W-:Y:S01]  /*0340*/  FMUL R0, R10, R9 ;  /* 0x000000090a007220 */ /* 0x002fe20000400000 */
[----:B------:R-:W-:Y:S01]  /*0350*/  FSEL R7, R7, -INF , P0 ;  /* 0xff80000007077808 */ /* 0x000fe20000000000 */
[----:B------:R-:W-:Y:S08]  /*0360*/  @!P1 BRA `(.L_x_2) ;  /* 0x0000000400049947 */ /* 0x000ff00003800000 */
[----:B------:R-:W-:-:S13]  /*0370*/  FSETP.NAN.AND P0, PT, |R5|, |R5|, PT ;  /* 0x400000050500720b */ /* 0x000fda0003f08200 */
[----:B------:R-:W-:Y:S01]  /*0380*/  @P0 FADD R4, R5, 2 ;  /* 0x4000000005040421 */ /* 0x000fe20000000000 */
[----:B------:R-:W-:Y:S06]  /*0390*/  @P0 BRA `(.L_x_2) ;  /* 0x0000000000f80947 */ /* 0x000fec0003800000 */
[C---:B------:R-:W-:Y:S01]  /*03a0*/  FMUL R4, |R5|.reuse, 16777216 ;  /* 0x4b80000005047820 */ /* 0x040fe20000400200 */
[----:B------:R-:W-:Y:S02]  /*03b0*/  FSETP.GEU.AND P0, PT, |R5|, 1.175494350822287508e-38, PT ;  /* 0x008000000500780b */ /* 0x000fe40003f0e200 */
[----:B------:R-:W-:Y:S02]  /*03c0*/  MOV R14, 0x3a2c32e4 ;  /* 0x3a2c32e4000e7802 */ /* 0x000fe40000000f00 */
[----:B------:R-:W-:-:S04]  /*03d0*/  FSEL R4, R4, |R5|, !P0 ;  /* 0x4000000504047208 */ /* 0x000fc80004000000 */
[----:B------:R-:W-:-:S04]  /*03e0*/  IADD3 R6, PT, PT, R4, -0x3f3504f3, RZ ;  /* 0xc0cafb0d04067810 */ /* 0x000fc80007ffe0ff */
[----:B------:R-:W-:-:S04]  /*03f0*/  LOP3.LUT R9, R6, 0xff800000, RZ, 0xc0, !PT ;  /* 0xff80000006097812 */ /* 0x000fc800078ec0ff */
[-C--:B------:R-:W-:Y:S02]  /*0400*/  IADD3 R4, PT, PT, R4, -R9.reuse, RZ ;  /* 0x8000000904047210 */ /* 0x080fe40007ffe0ff */
[----:B------:R-:W-:-:S03]  /*0410*/  I2FP.F32.S32 R9, R9 ;  /* 0x0000000900097245 */ /* 0x000fc60000201400 */
[C---:B------:R-:W-:Y:S01]  /*0420*/  FADD R8, R4.reuse, 1 ;  /* 0x3f80000004087421 */ /* 0x040fe20000000000 */
[----:B------:R-:W-:Y:S01]  /*0430*/  FADD R6, R4, -1 ;  /* 0xbf80000004067421 */ /* 0x000fe20000000000 */
[----:B------:R-:W-:Y:S02]  /*0440*/  FSEL R4, RZ, -24, P0 ;  /* 0xc1c00000ff047808 */ /* 0x000fe40000000000 */
[----:B------:R-:W-:Y:S01]  /*0450*/  FSETP.NEU.AND P0, PT, |R5|, +INF , PT ;  /* 0x7f8000000500780b */ /* 0x000fe20003f0d200 */
[----:B------:R-:W-:Y:S01]  /*0460*/  FADD R11, R6, R6 ;  /* 0x00000006060b7221 */ /* 0x000fe20000000000 */
[----:B------:R-:W1:Y:S01]  /*0470*/  MUFU.RCP R8, R8 ;  /* 0x0000000800087308 */ /* 0x000e620000001000 */
[----:B------:R-:W-:Y:S01]  /*0480*/  FFMA R9, R9, 1.1920928955078125e-07, R4 ;  /* 0x3400000009097823 */ /* 0x000fe20000000004 */
[----:B------:R-:W-:-:S13]  /*0490*/  FSETP.NEU.AND P0, PT, R5, RZ, P0 ;  /* 0x000000ff0500720b */ /* 0x000fda000070d000 */
[----:B------:R-:W-:Y:S01]  /*04a0*/  @!P0 FADD R5, R5, R5 ;  /* 0x0000000505058221 */ /* 0x000fe20000000000 */
[----:B-1----:R-:W-:-:S04]  /*04b0*/  FMUL R10, R8, R11 ;  /* 0x0000000b080a7220 */ /* 0x002fc80000400000 */
[----:B------:R-:W-:Y:S01]  /*04c0*/  FADD R12, R6, -R10 ;  /* 0x8000000a060c7221 */ /* 0x000fe20000000000 */
[C---:B------:R-:W-:Y:S01]  /*04d0*/  FMUL R11, R10.reuse, R10 ;  /* 0x0000000a0a0b7220 */ /* 0x040fe20000400000 */
[----:B------:R-:W-:Y:S02]  /*04e0*/  FFMA R4, R10, 1.4426950216293334961, R9 ;  /* 0x3fb8aa3b0a047823 */ /* 0x000fe40000000009 */
[----:B------:R-:W-:Y:S01]  /*04f0*/  FADD R13, R12, R12 ;  /* 0x0000000c0c0d7221 */ /* 0x000fe20000000000 */
[----:B------:R-:W-:Y:S01]  /*0500*/  FFMA R12, R11, R14, 0.0032181653659790754318 ;  /* 0x3b52e7db0b0c7423 */ /* 0x000fe2000000000e */
[----:B------:R-:W-:Y:S02]  /*0510*/  FADD R9, R9, -R4 ;  /* 0x8000000409097221 */ /* 0x000fe40000000000 */
[----:B------:R-:W-:Y:S01]  /*0520*/  FFMA R13, R6, -R10, R13 ;  /* 0x8000000a060d7223 */ /* 0x000fe2000000000d */
[----:B------:R-:W-:Y:S01]  /*0530*/  FFMA R12, R11, R12, 0.018033718690276145935 ;  /* 0x3c93bb730b0c7423 */ /* 0x000fe2000000000c */
[----:B------:R-:W-:-:S02]  /*0540*/  FFMA R6, R10, 1.4426950216293334961, R9 ;  /* 0x3fb8aa3b0a067823 */ /* 0x000fc40000000009 */
[----:B------:R-:W-:Y:S01]  /*0550*/  FMUL R13, R8, R13 ;  /* 0x0000000d080d7220 */ /* 0x000fe20000400000 */
[----:B------:R-:W-:-:S03]  /*0560*/  FFMA R12, R11, R12, 0.12022458761930465698 ;  /* 0x3df6384f0b0c7423 */ /* 0x000fc6000000000c */
[----:B------:R-:W-:Y:S01]  /*0570*/  FFMA R9, R13, 1.4426950216293334961, R6 ;  /* 0x3fb8aa3b0d097823 */ /* 0x000fe20000000006 */
[----:B------:R-:W-:-:S03]  /*0580*/  FMUL R11, R11, R12 ;  /* 0x0000000c0b0b7220 */ /* 0x000fc60000400000 */
[----:B------:R-:W-:Y:S01]  /*0590*/  FFMA R8, R10, 1.9251366722983220825e-08, R9 ;  /* 0x32a55e340a087823 */ /* 0x000fe20000000009 */
[----:B------:R-:W-:-:S04]  /*05a0*/  FMUL R6, R11, 3 ;  /* 0x404000000b067820 */ /* 0x000fc80000400000 */
[----:B------:R-:W-:-:S04]  /*05b0*/  FFMA R6, R13, R6, R8 ;  /* 0x000000060d067223 */ /* 0x000fc80000000008 */
[----:B------:R-:W-:-:S04]  /*05c0*/  FFMA R11, R10, R11, R6 ;  /* 0x0000000b0a0b7223 */ /* 0x000fc80000000006 */
[----:B------:R-:W-:-:S04]  /*05d0*/  FADD R9, R4, R11 ;  /* 0x0000000b04097221 */ /* 0x000fc80000000000 */
[----:B------:R-:W-:Y:S01]  /*05e0*/  FMUL R6, R9, 2 ;  /* 0x4000000009067820 */ /* 0x000fe20000400000 */
[----:B------:R-:W-:-:S03]  /*05f0*/  FADD R4, -R4, R9 ;  /* 0x0000000904047221 */ /* 0x000fc60000000100 */
[----:B------:R-:W1:Y:S01]  /*0600*/  FRND R13, R6 ;  /* 0x00000006000d7307 */ /* 0x000e620000201000 */
[----:B------:R-:W-:Y:S01]  /*0610*/  FADD R4, R11, -R4 ;  /* 0x800000040b047221 */ /* 0x000fe20000000000 */
[----:B------:R-:W-:Y:S01]  /*0620*/  FFMA R9, R9, 2, -R6 ;  /* 0x4000000009097823 */ /* 0x000fe20000000806 */
[----:B------:R-:W-:Y:S01]  /*0630*/  HFMA2 R11, -RZ, RZ, 0.64013671875, -15.109375 ;  /* 0x391fcb8eff0b7431 */ /* 0x000fe200000001ff */
[----:B------:R-:W-:Y:S02]  /*0640*/  FSETP.GT.AND P2, PT, |R6|, 152, PT ;  /* 0x431800000600780b */ /* 0x000fe40003f44200 */
[----:B------:R-:W-:Y:S01]  /*0650*/  FFMA R9, R4, 2, R9 ;  /* 0x4000000004097823 */ /* 0x000fe20000000009 */
[----:B-1----:R-:W-:Y:S01]  /*0660*/  FADD R4, R6, -R13 ;  /* 0x8000000d06047221 */ /* 0x002fe20000000000 */
[----:B------:R-:W-:-:S03]  /*0670*/  FSETP.GT.AND P1, PT, R13, RZ, PT ;  /* 0x000000ff0d00720b */ /* 0x000fc60003f24000 */
[----:B------:R-:W-:Y:S01]  /*0680*/  FADD R4, R4, R9 ;  /* 0x0000000904047221 */ /* 0x000fe20000000000 */
[----:B------:R-:W-:Y:S02]  /*0690*/  SEL R8, RZ, 0x83000000, P1 ;  /* 0x83000000ff087807 */ /* 0x000fe40000800000 */
[----:B------:R-:W-:Y:S01]  /*06a0*/  FSETP.GEU.AND P1, PT, R6, RZ, PT ;  /* 0x000000ff0600720b */ /* 0x000fe20003f2e000 */
[----:B------:R-:W-:Y:S01]  /*06b0*/  FFMA R9, R4, R11, 0.0013391353422775864601 ;  /* 0x3aaf85ed04097423 */ /* 0x000fe2000000000b */
[----:B------:R-:W-:-:S03]  /*06c0*/  IADD3 R10, PT, PT, R8, 0x7f000000, RZ ;  /* 0x7f000000080a7810 */ /* 0x000fc60007ffe0ff */
[C---:B------:R-:W-:Y:S02]  /*06d0*/  FFMA R11, R4.reuse, R9, 0.0096188392490148544312 ;  /* 0x3c1d9856040b7423 */ /* 0x040fe40000000009 */
[----:B------:R-:W1:Y:S02]  /*06e0*/  F2I.NTZ R9, R6 ;  /* 0x0000000600097305 */ /* 0x000e640000203100 */
[----:B------:R-:W-:-:S04]  /*06f0*/  FFMA R11, R4, R11, 0.055503588169813156128 ;  /* 0x3d6357bb040b7423 */ /* 0x000fc8000000000b */
[----:B------:R-:W-:-:S04]  /*0700*/  FFMA R11, R4, R11, 0.24022644758224487305 ;  /* 0x3e75fdec040b7423 */ /* 0x000fc8000000000b */
[----:B------:R-:W-:-:S04]  /*0710*/  FFMA R11, R4, R11, 0.69314718246459960938 ;  /* 0x3f317218040b7423 */ /* 0x000fc8000000000b */
[----:B------:R-:W-:Y:S01]  /*0720*/  FFMA R11, R4, R11, 1 ;  /* 0x3f800000040b7423 */ /* 0x000fe2000000000b */
[----:B-1----:R-:W-:Y:S02]  /*0730*/  LEA R9, R9, -R8, 0x17 ;  /* 0x8000000809097211 */ /* 0x002fe400078eb8ff */
[----:B------:R-:W-:Y:S01]  /*0740*/  FSEL R4, RZ, +INF , !P1 ;  /* 0x7f800000ff047808 */ /* 0x000fe20004800000 */
[----:B------:R-:W-:-:S04]  /*0750*/  FMUL R10, R10, R11 ;  /* 0x0000000b0a0a7220 */ /* 0x000fc80000400000 */
[----:B------:R-:W-:Y:S01]  /*0760*/  @!P2 FMUL R4, R9, R10 ;  /* 0x0000000a0904a220 */ /* 0x000fe20000400000 */
[----:B------:R-:W-:-:S07]  /*0770*/  @!P0 LOP3.LUT R4, R5, 0x7fffffff, RZ, 0xc0, !PT ;  /* 0x7fffffff05048812 */ /* 0x000fce00078ec0ff */
.L_x_2:
[----:B------:R-:W-:Y:S05]  /*0780*/  BSYNC.RECONVERGENT B0 ;  /* 0x0000000000007941 */ /* 0x000fea0003800200 */
.L_x_1:
[----:B------:R-:W-:Y:S01]  /*0790*/  UISETP.NE.AND UP0, UPT, UR4, 0x3e8, UPT ;  /* 0x000003e80400788c */ /* 0x000fe2000bf05270 */
[----:B------:R-:W-:-:S04]  /*07a0*/  FMUL R7, R7, R0 ;  /* 0x0000000007077220 */ /* 0x000fc80000400000 */
[----:B------:R-:W-:-:S04]  /*07b0*/  FMUL R5, R7, R4 ;  /* 0x0000000407057220 */ /* 0x000fc80000400000 */
[----:B------:R-:W-:Y:S05]  /*07c0*/  BRA.U UP0, `(.L_x_3) ;  /* 0xfffffff900407547 */ /* 0x000fea000b83ffff */
[----:B------:R-:W-:Y:S01]  /*07d0*/  STG.E desc[UR6][R2.64], R5 ;  /* 0x0000000502007986 */ /* 0x000fe2000c101906 */
[----:B------:R-:W-:Y:S05]  /*07e0*/  EXIT ;  /* 0x000000000000794d */ /* 0x000fea0003800000 */
.L_x_4:
        /* <DEDUP_REMOVED lines=9> */
.L_x_25:


//--------------------- .text._Z19floatingPointKernelPfi --------------------------
	.section	.text._Z19floatingPointKernelPfi,"ax",@progbits
	.align	128
        .global         _Z19floatingPointKernelPfi
        .type           _Z19floatingPointKernelPfi,@function
        .size           _Z19floatingPointKernelPfi,(.L_x_23 - _Z19floatingPointKernelPfi)
        .other          _Z19floatingPointKernelPfi,@"STO_CUDA_ENTRY STV_DEFAULT"
_Z19floatingPointKernelPfi:
.text._Z19floatingPointKernelPfi:
[----:B------:R-:W0:Y:S01]  /*0000*/  LDC R1, c[0x0][0x37c] ;  /* 0x0000df00ff017b82 */ /* 0x000e220000000800 */
[----:B------:R-:W1:Y:S07]  /*0010*/  S2R R0, SR_TID.X ;  /* 0x0000000000007919 */ /* 0x000e6e0000002100 */
[----:B------:R-:W1:Y:S01]  /*0020*/  S2UR UR4, SR_CTAID.X ;  /* 0x00000000000479c3 */ /* 0x000e620000002500 */
[----:B------:R-:W2:Y:S01]  /*0030*/  LDCU UR5, c[0x0][0x388] ;  /* 0x00007100ff0577ac */ /* 0x000ea20008000800 */
[----:B0-----:R-:W-:-:S06]  /*0040*/  VIADD R1, R1, 0xffffffe0 ;  /* 0xffffffe001017836 */ /* 0x001fcc0000000000 */
[----:B------:R-:W1:Y:S02]  /*0050*/  LDC R3, c[0x0][0x360] ;  /* 0x0000d800ff037b82 */ /* 0x000e640000000800 */
[----:B-1----:R-:W-:-:S05]  /*0060*/  IMAD R3, R3, UR4, R0 ;  /* 0x0000000403037c24 */ /* 0x002fca000f8e0200 */
[----:B--2---:R-:W-:-:S13]  /*0070*/  ISETP.GE.AND P0, PT, R3, UR5, PT ;  /* 0x0000000503007c0c */ /* 0x004fda000bf06270 */
[----:B------:R-:W-:Y:S05]  /*0080*/  @P0 EXIT ;  /* 0x000000000000094d */ /* 0x000fea0003800000 */
[----:B------:R-:W0:Y:S01]  /*0090*/  LDC.64 R6, c[0x0][0x380] ;  /* 0x0000e000ff067b82 */ /* 0x000e220000000a00 */
[----:B------:R-:W1:Y:S01]  /*00a0*/  LDCU.64 UR8, c[0x0][0x358] ;  /* 0x00006b00ff0877ac */ /* 0x000e620008000a00 */
[----:B0-----:R-:W-:-:S05]  /*00b0*/  IMAD.WIDE R6, R3, 0x4, R6 ;  /* 0x0000000403067825 */ /* 0x001fca00078e0206 */
[----:B-1----:R0:W5:Y:S01]  /*00c0*/  LDG.E R5, desc[UR8][R6.64] ;  /* 0x0000000806057981 */ /* 0x002162000c1e1900 */
[----:B------:R-:W-:-:S05]  /*00d0*/  UMOV UR4, URZ ;  /* 0x000000ff00047c82 */ /* 0x000fca0008000000 */
.L_x_15:
[C---:B-----5:R-:W-:Y:S01]  /*00e0*/  FMUL R0, R5.reuse, 0.63661974668502807617 ;  /* 0x3f22f98305007820 */ /* 0x060fe20000400000 */
[----:B------:R-:W-:Y:S01]  /*00f0*/  FSETP.GE.AND P0, PT, |R5|, 105615, PT ;  /* 0x47ce47800500780b */ /* 0x000fe20003f06200 */
[----:B------:R-:W-:Y:S01]  /*0100*/  UIADD3 UR4, UPT, UPT, UR4, 0x1, URZ ;  /* 0x0000000104047890 */ /* 0x000fe2000fffe0ff */
[----:B------:R-:W-:Y:S03]  /*0110*/  BSSY.RECONVERGENT B0, `(.L_x_5) ;  /* 0x0000041000007945 */ /* 0x000fe60003800200 */
[----:B------:R-:W1:Y:S01]  /*0120*/  F2I.NTZ R0, R0 ;  /* 0x0000000000007305 */ /* 0x000e620000203100 */
[----:B------:R-:W-:Y:S01]  /*0130*/  UISETP.NE.AND UP0, UPT, UR4, 0x3e8, UPT ;  /* 0x000003e80400788c */ /* 0x000fe2000bf05270 */
[----:B-1----:R-:W-:Y:S01]  /*0140*/  I2FP.F32.S32 R2, R0 ;  /* 0x0000000000027245 */ /* 0x002fe20000201400 */
[----:B------:R-:W-:-:S04]  /*0150*/  IMAD.MOV.U32 R16, RZ, RZ, R0 ;  /* 0x000000ffff107224 */ /* 0x000fc800078e0000 */
[----:B------:R-:W-:-:S04]  /*0160*/  FFMA R3, R2, -1.5707962512969970703, R5 ;  /* 0xbfc90fda02037823 */ /* 0x000fc80000000005 */
[----:B------:R-:W-:-:S04]  /*0170*/  FFMA R3, R2, -7.5497894158615963534e-08, R3 ;  /* 0xb3a2216802037823 */ /* 0x000fc80000000003 */
[----:B------:R-:W-:-:S04]  /*0180*/  FFMA R15, R2, -5.3903029534742383927e-15, R3 ;  /* 0xa7c234c5020f7823 */ /* 0x000fc80000000003 */
[----:B------:R-:W-:Y:S01]  /*0190*/  IMAD.MOV.U32 R2, RZ, RZ, R15 ;  /* 0x000000ffff027224 */ /* 0x000fe200078e000f */
[----:B------:R-:W-:Y:S06]  /*01a0*/  @!P0 BRA `(.L_x_6) ;  /* 0x0000000000dc8947 */ /* 0x000fec0003800000 */
[----:B------:R-:W-:-:S13]  /*01b0*/  FSETP.NEU.AND P0, PT, |R5|, +INF , PT ;  /* 0x7f8000000500780b */ /* 0x000fda0003f0d200 */
[----:B------:R-:W-:Y:S01]  /*01c0*/  @!P0 FMUL R2, RZ, R5 ;  /* 0x00000005ff028220 */ /* 0x000fe20000400000 */
[----:B------:R-:W-:Y:S01]  /*01d0*/  @!P0 IMAD.MOV.U32 R0, RZ, RZ, RZ ;  /* 0x000000ffff008224 */ /* 0x000fe200078e00ff */
[----:B------:R-:W-:Y:S06]  /*01e0*/  @!P0 BRA `(.L_x_6) ;  /* 0x0000000000cc8947 */ /* 0x000fec0003800000 */
[----:B------:R-:W-:Y:S01]  /*01f0*/  IMAD.SHL.U32 R2, R5, 0x100, RZ ;  /* 0x0000010005027824 */ /* 0x000fe200078e00ff */
[----:B------:R-:W-:Y:S01]  /*0200*/  MOV R0, R1 ;  /* 0x0000000100007202 */ /* 0x000fe20000000f00 */
[----:B------:R-:W-:Y:S01]  /*0210*/  IMAD.MOV.U32 R8, RZ, RZ, RZ ;  /* 0x000000ffff087224 */ /* 0x000fe200078e00ff */
[----:B------:R-:W1:Y:S02]  /*0220*/  LDCU.64 UR10, c[0x4][URZ] ;  /* 0x01000000ff0a77ac */ /* 0x000e640008000a00 */
[----:B------:R-:W-:Y:S01]  /*0230*/  LOP3.LUT R13, R2, 0x80000000, RZ, 0xfc, !PT ;  /* 0x80000000020d7812 */ /* 0x000fe200078efcff */
[----:B------:R-:W-:Y:S01]  /*0240*/  UMOV UR6, URZ ;  /* 0x000000ff00067c82 */ /* 0x000fe20008000000 */
[----:B------:R-:W-:-:S05]  /*0250*/  UMOV UR5, URZ ;  /* 0x000000ff00057c82 */ /* 0x000fca0008000000 */
.L_x_7:
[----:B-1----:R-:W-:Y:S02]  /*0260*/  IMAD.U32 R10, RZ, RZ, UR10 ;  /* 0x0000000aff0a7e24 */ /* 0x002fe4000f8e00ff */
[----:B------:R-:W-:-:S05]  /*0270*/  IMAD.U32 R11, RZ, RZ, UR11 ;  /* 0x0000000bff0b7e24 */ /* 0x000fca000f8e00ff */
[----:B------:R-:W2:Y:S01]  /*0280*/  LDG.E.CONSTANT R2, desc[UR8][R10.64] ;  /* 0x000000080a027981 */ /* 0x000ea2000c1e9900 */
[----:B------:R-:W-:Y:S02]  /*0290*/  UIADD3 UR10, UP1, UPT, UR10, 0x4, URZ ;  /* 0x000000040a0a7890 */ /* 0x000fe4000ff3e0ff */
[----:B------:R-:W-:Y:S02]  /*02a0*/  UIADD3 UR5, UPT, UPT, UR5, 0x1, URZ ;  /* 0x0000000105057890 */ /* 0x000fe4000fffe0ff */
[----:B------:R-:W-:Y:S02]  /*02b0*/  UIADD3.X UR11, UPT, UPT, URZ, UR11, URZ, UP1, !UPT ;  /* 0x0000000bff0b7290 */ /* 0x000fe40008ffe4ff */
[----:B------:R-:W-:Y:S01]  /*02c0*/  UISETP.NE.AND UP1, UPT, UR5, 0x6, UPT ;  /* 0x000000060500788c */ /* 0x000fe2000bf25270 */
[----:B--2---:R-:W-:-:S03]  /*02d0*/  IMAD.WIDE.U32 R2, R2, R13, RZ ;  /* 0x0000000d02027225 */ /* 0x004fc600078e00ff */
[----:B------:R-:W-:-:S04]  /*02e0*/  IADD3 R9, P0, PT, R2, R8, RZ ;  /* 0x0000000802097210 */ /* 0x000fc80007f1e0ff */
[----:B------:R-:W-:Y:S01]  /*02f0*/  IADD3.X R8, PT, PT, R3, UR6, RZ, P0, !PT ;  /* 0x0000000603087c10 */ /* 0x000fe200087fe4ff */
[----:B------:R1:W-:Y:S02]  /*0300*/  STL [R0], R9 ;  /* 0x0000000900007387 */ /* 0x0003e40000100800 */
[----:B-1----:R-:W-:Y:S01]  /*0310*/  VIADD R0, R0, 0x4 ;  /* 0x0000000400007836 */ /* 0x002fe20000000000 */
[----:B------:R-:W-:Y:S06]  /*0320*/  BRA.U UP1, `(.L_x_7) ;  /* 0xfffffffd01cc7547 */ /* 0x000fec000b83ffff */
[----:B------:R-:W-:Y:S01]  /*0330*/  SHF.R.U32.HI R4, RZ, 0x17, R5 ;  /* 0x00000017ff047819 */ /* 0x000fe20000011605 */
[----:B------:R1:W-:Y:S03]  /*0340*/  STL [R1+0x18], R8 ;  /* 0x0000180801007387 */ /* 0x0003e60000100800 */
[C---:B------:R-:W-:Y:S02]  /*0350*/  LOP3.LUT R0, R4.reuse, 0xe0, RZ, 0xc0, !PT ;  /* 0x000000e004007812 */ /* 0x040fe400078ec0ff */
[----:B------:R-:W-:-:S03]  /*0360*/  LOP3.LUT P0, RZ, R4, 0x1f, RZ, 0xc0, !PT ;  /* 0x0000001f04ff7812 */ /* 0x000fc6000780c0ff */
[----:B------:R-:W-:-:S05]  /*0370*/  VIADD R0, R0, 0xffffff80 ;  /* 0xffffff8000007836 */ /* 0x000fca0000000000 */
[----:B------:R-:W-:-:S05]  /*0380*/  SHF.R.U32.HI R0, RZ, 0x5, R0 ;  /* 0x00000005ff007819 */ /* 0x000fca0000011600 */
[----:B------:R-:W-:-:S05]  /*0390*/  IMAD R9, R0, -0x4, R1 ;  /* 0xfffffffc00097824 */ /* 0x000fca00078e0201 */
[----:B------:R-:W2:Y:S04]  /*03a0*/  LDL R0, [R9+0x18] ;  /* 0x0000180009007983 */ /* 0x000ea80000100800 */
[----:B------:R-:W2:Y:S04]  /*03b0*/  LDL R3, [R9+0x14] ;  /* 0x0000140009037983 */ /* 0x000ea80000100800 */
[----:B------:R-:W3:Y:S01]  /*03c0*/  @P0 LDL R2, [R9+0x10] ;  /* 0x0000100009020983 */ /* 0x000ee20000100800 */
[----:B------:R-:W-:Y:S01]  /*03d0*/  LOP3.LUT R4, R4, 0x1f, RZ, 0xc0, !PT ;  /* 0x0000001f04047812 */ /* 0x000fe200078ec0ff */
[----:B------:R-:W-:Y:S01]  /*03e0*/  UMOV UR6, 0x54442d19 ;  /* 0x54442d1900067882 */ /* 0x000fe20000000000 */
[----:B------:R-:W-:-:S02]  /*03f0*/  UMOV UR7, 0x3bf921fb ;  /* 0x3bf921fb00077882 */ /* 0x000fc40000000000 */
[-C--:B--2---:R-:W-:Y:S02]  /*0400*/  @P0 SHF.L.W.U32.HI R0, R3, R4.reuse, R0 ;  /* 0x0000000403000219 */ /* 0x084fe40000010e00 */
[----:B---3--:R-:W-:Y:S02]  /*0410*/  @P0 SHF.L.W.U32.HI R3, R2, R4, R3 ;  /* 0x0000000402030219 */ /* 0x008fe40000010e03 */
[----:B------:R-:W-:Y:S02]  /*0420*/  ISETP.GE.AND P0, PT, R5, RZ, PT ;  /* 0x000000ff0500720c */ /* 0x000fe40003f06270 */
[C---:B------:R-:W-:Y:S01]  /*0430*/  SHF.L.W.U32.HI R2, R3.reuse, 0x2, R0 ;  /* 0x0000000203027819 */ /* 0x040fe20000010e00 */
[----:B------:R-:W-:-:S03]  /*0440*/  IMAD.SHL.U32 R3, R3, 0x4, RZ ;  /* 0x0000000403037824 */ /* 0x000fc600078e00ff */
[----:B------:R-:W-:-:S04]  /*0450*/  SHF.R.S32.HI R4, RZ, 0x1f, R2 ;  /* 0x0000001fff047819 */ /* 0x000fc80000011402 */
[C---:B------:R-:W-:Y:S02]  /*0460*/  LOP3.LUT R10, R4.reuse, R3, RZ, 0x3c, !PT ;  /* 0x00000003040a7212 */ /* 0x040fe400078e3cff */
[----:B------:R-:W-:Y:S02]  /*0470*/  LOP3.LUT R11, R4, R2, RZ, 0x3c, !PT ;  /* 0x00000002040b7212 */ /* 0x000fe400078e3cff */
[----:B------:R-:W-:Y:S02]  /*0480*/  SHF.R.U32.HI R3, RZ, 0x1e, R0 ;  /* 0x0000001eff037819 */ /* 0x000fe40000011600 */
[C---:B------:R-:W-:Y:S02]  /*0490*/  LOP3.LUT R4, R2.reuse, R5, RZ, 0x3c, !PT ;  /* 0x0000000502047212 */ /* 0x040fe400078e3cff */
[----:B------:R-:W1:Y:S01]  /*04a0*/  I2F.F64.S64 R10, R10 ;  /* 0x0000000a000a7312 */ /* 0x000e620000301c00 */
[----:B------:R-:W-:Y:S02]  /*04b0*/  LEA.HI R0, R2, R3, RZ, 0x1 ;  /* 0x0000000302007211 */ /* 0x000fe400078f08ff */
[----:B------:R-:W-:-:S02]  /*04c0*/  ISETP.GE.AND P1, PT, R4, RZ, PT ;  /* 0x000000ff0400720c */ /* 0x000fc40003f26270 */
[----:B------:R-:W-:-:S05]  /*04d0*/  IADD3 R2, PT, PT, -R0, RZ, RZ ;  /* 0x000000ff00027210 */ /* 0x000fca0007ffe1ff */
[----:B------:R-:W-:Y:S01]  /*04e0*/  @!P0 IMAD.MOV.U32 R0, RZ, RZ, R2 ;  /* 0x000000ffff008224 */ /* 0x000fe200078e0002 */
[----:B-1----:R-:W-:-:S10]  /*04f0*/  DMUL R8, R10, UR6 ;  /* 0x000000060a087c28 */ /* 0x002fd40008000000 */
[----:B------:R-:W1:Y:S02]  /*0500*/  F2F.F32.F64 R8, R8 ;  /* 0x0000000800087310 */ /* 0x000e640000301000 */
[----:B-1----:R-:W-:-:S07]  /*0510*/  FSEL R2, -R8, R8, !P1 ;  /* 0x0000000808027208 */ /* 0x002fce0004800100 */
.L_x_6:
[----:B------:R-:W-:Y:S05]  /*0520*/  BSYNC.RECONVERGENT B0 ;  /* 0x0000000000007941 */ /* 0x000fea0003800200 */
.L_x_5:
[----:B------:R-:W-:Y:S02]  /*0530*/  IMAD.MOV.U32 R12, RZ, RZ, 0x37cbac00 ;  /* 0x37cbac00ff0c7424 */ /* 0x000fe400078e00ff */
[----:B------:R-:W-:Y:S01]  /*0540*/  FMUL R3, R2, R2 ;  /* 0x0000000202037220 */ /* 0x000fe20000400000 */
[C---:B------:R-:W-:Y:S01]  /*0550*/  LOP3.LUT R8, R0.reuse, 0x1, RZ, 0xc0, !PT ;  /* 0x0000000100087812 */ /* 0x040fe200078ec0ff */
[----:B------:R-:W-:Y:S01]  /*0560*/  IMAD.MOV.U32 R13, RZ, RZ, 0x3d2aaabb ;  /* 0x3d2aaabbff0d7424 */ /* 0x000fe200078e00ff */
[----:B------:R-:W-:Y:S01]  /*0570*/  LOP3.LUT P0, RZ, R0, 0x2, RZ, 0xc0, !PT ;  /* 0x0000000200ff7812 */ /* 0x000fe2000780c0ff */
[----:B------:R-:W-:Y:S01]  /*0580*/  FFMA R4, R3, R12, -0.0013887860113754868507 ;  /* 0xbab607ed03047423 */ /* 0x000fe2000000000c */
[----:B------:R-:W-:Y:S01]  /*0590*/  ISETP.NE.U32.AND P1, PT, R8, 0x1, PT ;  /* 0x000000010800780c */ /* 0x000fe20003f25070 */
[----:B------:R-:W-:Y:S01]  /*05a0*/  IMAD.MOV.U32 R14, RZ, RZ, 0x3effffff ;  /* 0x3effffffff0e7424 */ /* 0x000fe200078e00ff */
[----:B------:R-:W-:Y:S02]  /*05b0*/  BSSY.RECONVERGENT B0, `(.L_x_8) ;  /* 0x000003f000007945 */ /* 0x000fe40003800200 */
[----:B------:R-:W-:-:S02]  /*05c0*/  FSEL R4, R4, -0.00019574658654164522886, !P1 ;  /* 0xb94d415304047808 */ /* 0x000fc40004800000 */
[----:B------:R-:W-:Y:S02]  /*05d0*/  FSEL R8, R13, 0.0083327032625675201416, !P1 ;  /* 0x3c0885e40d087808 */ /* 0x000fe40004800000 */
[----:B------:R-:W-:Y:S02]  /*05e0*/  FSEL R0, R2, 1, P1 ;  /* 0x3f80000002007808 */ /* 0x000fe40000800000 */
[----:B------:R-:W-:Y:S01]  /*05f0*/  FSEL R11, -R14, -0.16666662693023681641, !P1 ;  /* 0xbe2aaaa80e0b7808 */ /* 0x000fe20004800100 */
[----:B------:R-:W-:Y:S01]  /*0600*/  FFMA R4, R3, R4, R8 ;  /* 0x0000000403047223 */ /* 0x000fe20000000008 */
[----:B------:R-:W-:Y:S01]  /*0610*/  FSETP.GE.AND P1, PT, |R5|, 105615, PT ;  /* 0x47ce47800500780b */ /* 0x000fe20003f26200 */
[C---:B------:R-:W-:Y:S02]  /*0620*/  FFMA R9, R3.reuse, R0, RZ ;  /* 0x0000000003097223 */ /* 0x040fe400000000ff */
[----:B------:R-:W-:-:S04]  /*0630*/  FFMA R4, R3, R4, R11 ;  /* 0x0000000403047223 */ /* 0x000fc8000000000b */
[----:B------:R-:W-:-:S04]  /*0640*/  FFMA R9, R9, R4, R0 ;  /* 0x0000000409097223 */ /* 0x000fc80000000000 */
[----:B------:R-:W-:Y:S02]  /*0650*/  @P0 FADD R9, RZ, -R9 ;  /* 0x80000009ff090221 */ /* 0x000fe40000000000 */
[----:B------:R-:W-:Y:S05]  /*0660*/  @!P1 BRA `(.L_x_9) ;  /* 0x0000000000cc9947 */ /* 0x000fea0003800000 */
[----:B------:R-:W-:-:S13]  /*0670*/  FSETP.NEU.AND P0, PT, |R5|, +INF , PT ;  /* 0x7f8000000500780b */ /* 0x000fda0003f0d200 */
[----:B------:R-:W-:Y:S01]  /*0680*/  @!P0 FMUL R15, RZ, R5 ;  /* 0x00000005ff0f8220 */ /* 0x000fe20000400000 */
[----:B------:R-:W-:Y:S01]  /*0690*/  @!P0 MOV R16, RZ ;  /* 0x000000ff00108202 */ /* 0x000fe20000000f00 */
[----:B------:R-:W-:Y:S06]  /*06a0*/  @!P0 BRA `(.L_x_9) ;  /* 0x0000000000bc8947 */ /* 0x000fec0003800000 */
[----:B------:R-:W1:Y:S01]  /*06b0*/  LDC.64 R2, c[0x4][RZ] ;  /* 0x01000000ff027b82 */ /* 0x000e620000000a00 */
[----:B------:R-:W-:Y:S01]  /*06c0*/  IMAD.SHL.U32 R4, R5, 0x100, RZ ;  /* 0x0000010005047824 */ /* 0x000fe200078e00ff */
[----:B------:R-:W-:Y:S01]  /*06d0*/  UMOV UR5, URZ ;  /* 0x000000ff00057c82 */ /* 0x000fe20008000000 */
[----:B------:R-:W-:Y:S02]  /*06e0*/  IMAD.MOV.U32 R8, RZ, RZ, RZ ;  /* 0x000000ffff087224 */ /* 0x000fe400078e00ff */
[----:B------:R-:W-:Y:S01]  /*06f0*/  IMAD.MOV.U32 R0, RZ, RZ, RZ ;  /* 0x000000ffff007224 */ /* 0x000fe200078e00ff */
[----:B------:R-:W-:-:S07]  /*0700*/  LOP3.LUT R19, R4, 0x80000000, RZ, 0xfc, !PT ;  /* 0x8000000004137812 */ /* 0x000fce00078efcff */
.L_x_10:
[----:B-1----:R-:W-:-:S06]  /*0710*/  IMAD.WIDE.U32 R10, R0, 0x4, R2 ;  /* 0x00000004000a7825 */ /* 0x002fcc00078e0002 */
[----:B--2---:R-:W2:Y:S01]  /*0720*/  LDG.E.CONSTANT R10, desc[UR8][R10.64] ;  /* 0x000000080a0a7981 */ /* 0x004ea2000c1e9900 */
[C---:B------:R-:W-:Y:S01]  /*0730*/  IMAD R4, R0.reuse, 0x4, R1 ;  /* 0x0000000400047824 */ /* 0x040fe200078e0201 */
[----:B------:R-:W-:-:S04]  /*0740*/  IADD3 R0, PT, PT, R0, 0x1, RZ ;  /* 0x0000000100007810 */ /* 0x000fc80007ffe0ff */
[----:B------:R-:W-:Y:S01]  /*0750*/  ISETP.NE.AND P0, PT, R0, 0x6, PT ;  /* 0x000000060000780c */ /* 0x000fe20003f05270 */
[----:B--2---:R-:W-:-:S03]  /*0760*/  IMAD.WIDE.U32 R16, R10, R19, RZ ;  /* 0x000000130a107225 */ /* 0x004fc600078e00ff */
[----:B------:R-:W-:-:S04]  /*0770*/  IADD3 R15, P1, PT, R16, R8, RZ ;  /* 0x00000008100f7210 */ /* 0x000fc80007f3e0ff */
[----:B------:R-:W-:Y:S01]  /*0780*/  IADD3.X R8, PT, PT, R17, UR5, RZ, P1, !PT ;  /* 0x0000000511087c10 */ /* 0x000fe20008ffe4ff */
[----:B------:R2:W-:Y:S04]  /*0790*/  STL [R4], R15 ;  /* 0x0000000f04007387 */ /* 0x0005e80000100800 */
[----:B------:R-:W-:Y:S05]  /*07a0*/  @P0 BRA `(.L_x_10) ;  /* 0xfffffffc00d80947 */ /* 0x000fea000383ffff */
[----:B--2---:R-:W-:Y:S01]  /*07b0*/  SHF.R.U32.HI R4, RZ, 0x17, R5 ;  /* 0x00000017ff047819 */ /* 0x004fe20000011605 */
        /* <DEDUP_REMOVED lines=11> */
[----:B------:R-:W-:Y:S01]  /*0870*/  UMOV UR7, 0x3bf921fb ;  /* 0x3bf921fb00077882 */ /* 0x000fe20000000000 */
[----:B------:R-:W-:-:S02]  /*0880*/  ISETP.GE.AND P1, PT, R5, RZ, PT ;  /* 0x000000ff0500720c */ /* 0x000fc40003f26270 */
[-C--:B--2---:R-:W-:Y:S02]  /*0890*/  @P0 SHF.L.W.U32.HI R0, R3, R4.reuse, R0 ;  /* 0x0000000403000219 */ /* 0x084fe40000010e00 */
[----:B---3--:R-:W-:-:S04]  /*08a0*/  @P0 SHF.L.W.U32.HI R3, R2, R4, R3 ;  /* 0x0000000402030219 */ /* 0x008fc80000010e03 */
[C---:B------:R-:W-:Y:S01]  /*08b0*/  SHF.L.W.U32.HI R2, R3.reuse, 0x2, R0 ;  /* 0x0000000203027819 */ /* 0x040fe20000010e00 */
[----:B------:R-:W-:-:S03]  /*08c0*/  IMAD.SHL.U32 R3, R3, 0x4, RZ ;  /* 0x0000000403037824 */ /* 0x000fc600078e00ff */
[----:B------:R-:W-:-:S04]  /*08d0*/  SHF.R.S32.HI R4, RZ, 0x1f, R2 ;  /* 0x0000001fff047819 */ /* 0x000fc80000011402 */
[C---:B------:R-:W-:Y:S02]  /*08e0*/  LOP3.LUT R10, R4.reuse, R3, RZ, 0x3c, !PT ;  /* 0x00000003040a7212 */ /* 0x040fe400078e3cff */
[----:B------:R-:W-:Y:S02]  /*08f0*/  LOP3.LUT R11, R4, R2, RZ, 0x3c, !PT ;  /* 0x00000002040b7212 */ /* 0x000fe400078e3cff */
[----:B------:R-:W-:Y:S02]  /*0900*/  SHF.R.U32.HI R3, RZ, 0x1e, R0 ;  /* 0x0000001eff037819 */ /* 0x000fe40000011600 */
[C---:B------:R-:W-:Y:S02]  /*0910*/  LOP3.LUT R0, R2.reuse, R5, RZ, 0x3c, !PT ;  /* 0x0000000502007212 */ /* 0x040fe400078e3cff */
[----:B------:R-:W2:Y:S01]  /*0920*/  I2F.F64.S64 R10, R10 ;  /* 0x0000000a000a7312 */ /* 0x000ea20000301c00 */
[----:B------:R-:W-:Y:S02]  /*0930*/  LEA.HI R16, R2, R3, RZ, 0x1 ;  /* 0x0000000302107211 */ /* 0x000fe400078f08ff */
[----:B------:R-:W-:-:S03]  /*0940*/  ISETP.GE.AND P0, PT, R0, RZ, PT ;  /* 0x000000ff0000720c */ /* 0x000fc60003f06270 */
[----:B------:R-:W-:-:S04]  /*0950*/  IMAD.MOV R0, RZ, RZ, -R16 ;  /* 0x000000ffff007224 */ /* 0x000fc800078e0a10 */
[----:B------:R-:W-:Y:S01]  /*0960*/  @!P1 IMAD.MOV.U32 R16, RZ, RZ, R0 ;  /* 0x000000ffff109224 */ /* 0x000fe200078e0000 */
[----:B--2---:R-:W-:-:S10]  /*0970*/  DMUL R18, R10, UR6 ;  /* 0x000000060a127c28 */ /* 0x004fd40008000000 */
[----:B------:R-:W2:Y:S02]  /*0980*/  F2F.F32.F64 R18, R18 ;  /* 0x0000001200127310 */ /* 0x000ea40000301000 */
[----:B-12---:R-:W-:-:S07]  /*0990*/  FSEL R15, -R18, R18, !P0 ;  /* 0x00000012120f7208 */ /* 0x006fce0004000100 */
.L_x_9:
[----:B------:R-:W-:Y:S05]  /*09a0*/  BSYNC.RECONVERGENT B0 ;  /* 0x0000000000007941 */ /* 0x000fea0003800200 */
.L_x_8:
[----:B------:R-:W-:Y:S01]  /*09b0*/  FMUL R3, R15, R15 ;  /* 0x0000000f0f037220 */ /* 0x000fe20000400000 */
[C---:B------:R-:W-:Y:S01]  /*09c0*/  LOP3.LUT R0, R16.reuse, 0x1, RZ, 0xc0, !PT ;  /* 0x0000000110007812 */ /* 0x040fe200078ec0ff */
[----:B------:R-:W-:Y:S01]  /*09d0*/  VIADD R4, R5, 0xf3000000 ;  /* 0xf300000005047836 */ /* 0x000fe20000000000 */
[----:B------:R-:W-:Y:S01]  /*09e0*/  IADD3 R16, PT, PT, R16, 0x1, RZ ;  /* 0x0000000110107810 */ /* 0x000fe20007ffe0ff */
[----:B------:R-:W-:Y:S01]  /*09f0*/  FFMA R12, R3, R12, -0.0013887860113754868507 ;  /* 0xbab607ed030c7423 */ /* 0x000fe2000000000c */
[----:B------:R-:W-:Y:S01]  /*0a00*/  ISETP.NE.U32.AND P1, PT, R0, 0x1, PT ;  /* 0x000000010000780c */ /* 0x000fe20003f25070 */
[----:B------:R1:W2:Y:S01]  /*0a10*/  MUFU.RSQ R2, R5 ;  /* 0x0000000500027308 */ /* 0x0002a20000001400 */
[----:B------:R-:W-:Y:S01]  /*0a20*/  LOP3.LUT P0, RZ, R16, 0x2, RZ, 0xc0, !PT ;  /* 0x0000000210ff7812 */ /* 0x000fe2000780c0ff */
[----:B------:R-:W-:Y:S01]  /*0a30*/  BSSY.RECONVERGENT B0, `(.L_x_11) ;  /* 0x0000016000007945 */ /* 0x000fe20003800200 */
[----:B------:R-:W-:Y:S02]  /*0a40*/  FSEL R0, R13, 0.0083327032625675201416, P1 ;  /* 0x3c0885e40d007808 */ /* 0x000fe40000800000 */
[----:B------:R-:W-:-:S02]  /*0a50*/  FSEL R12, R12, -0.00019574658654164522886, P1 ;  /* 0xb94d41530c0c7808 */ /* 0x000fc40000800000 */
[----:B------:R-:W-:-:S03]  /*0a60*/  FSEL R14, -R14, -0.16666662693023681641, P1 ;  /* 0xbe2aaaa80e0e7808 */ /* 0x000fc60000800100 */
[----:B------:R-:W-:Y:S01]  /*0a70*/  FFMA R12, R3, R12, R0 ;  /* 0x0000000c030c7223 */ /* 0x000fe20000000000 */
[----:B------:R-:W-:Y:S02]  /*0a80*/  FSEL R0, R15, 1, !P1 ;  /* 0x3f8000000f007808 */ /* 0x000fe40004800000 */
[----:B------:R-:W-:Y:S01]  /*0a90*/  ISETP.GT.U32.AND P1, PT, R4, 0x727fffff, PT ;  /* 0x727fffff0400780c */ /* 0x000fe20003f24070 */
[C---:B------:R-:W-:Y:S02]  /*0aa0*/  FFMA R12, R3.reuse, R12, R14 ;  /* 0x0000000c030c7223 */ /* 0x040fe4000000000e */
[----:B------:R-:W-:-:S04]  /*0ab0*/  FFMA R3, R3, R0, RZ ;  /* 0x0000000003037223 */ /* 0x000fc800000000ff */
[----:B------:R-:W-:-:S04]  /*0ac0*/  FFMA R12, R3, R12, R0 ;  /* 0x0000000c030c7223 */ /* 0x000fc80000000000 */
[----:B------:R-:W-:Y:S02]  /*0ad0*/  @P0 FADD R12, RZ, -R12 ;  /* 0x8000000cff0c0221 */ /* 0x000fe40000000000 */
[----:B-12---:R-:W-:Y:S05]  /*0ae0*/  @!P1 BRA `(.L_x_12) ;  /* 0x0000000000189947 */ /* 0x006fea0003800000 */
[----:B------:R-:W-:Y:S01]  /*0af0*/  BSSY.RECONVERGENT B1, `(.L_x_13) ;  /* 0x0000004000017945 */ /* 0x000fe20003800200 */
[----:B------:R-:W-:Y:S01]  /*0b00*/  IMAD.MOV.U32 R0, RZ, RZ, R5 ;  /* 0x000000ffff007224 */ /* 0x000fe200078e0005 */
[----:B------:R-:W-:-:S07]  /*0b10*/  MOV R10, 0xb30 ;  /* 0x00000b30000a7802 */ /* 0x000fce0000000f00 */
[----:B0-----:R-:W-:Y:S05]  /*0b20*/  CALL.REL.NOINC `($__internal_0_$__cuda_sm20_sqrt_rn_f32_slowpath) ;  /* 0x0000000000307944 */ /* 0x001fea0003c00000 */
[----:B------:R-:W-:Y:S05]  /*0b30*/  BSYNC.RECONVERGENT B1 ;  /* 0x0000000000017941 */ /* 0x000fea0003800200 */
.L_x_13:
[----:B------:R-:W-:Y:S05]  /*0b40*/  BRA `(.L_x_14) ;  /* 0x0000000000107947 */ /* 0x000fea0003800000 */
.L_x_12:
[C---:B------:R-:W-:Y:S01]  /*0b50*/  FMUL.FTZ R0, R2.reuse, R5 ;  /* 0x0000000502007220 */ /* 0x040fe20000410000 */
[----:B------:R-:W-:-:S03]  /*0b60*/  FMUL.FTZ R2, R2, 0.5 ;  /* 0x3f00000002027820 */ /* 0x000fc60000410000 */
[----:B------:R-:W-:-:S04]  /*0b70*/  FFMA R5, -R0, R0, R5 ;  /* 0x0000000000057223 */ /* 0x000fc80000000105 */
[----:B------:R-:W-:-:S07]  /*0b80*/  FFMA R0, R5, R2, R0 ;  /* 0x0000000205007223 */ /* 0x000fce0000000000 */
.L_x_14:
[----:B------:R-:W-:Y:S05]  /*0b90*/  BSYNC.RECONVERGENT B0 ;  /* 0x0000000000007941 */ /* 0x000fea0003800200 */
.L_x_11:
[----:B------:R-:W-:-:S04]  /*0ba0*/  FMUL R5, R9, R0 ;  /* 0x0000000009057220 */ /* 0x000fc80000400000 */
[----:B------:R-:W-:Y:S01]  /*0bb0*/  FMUL R5, R12, R5 ;  /* 0x000000050c057220 */ /* 0x000fe20000400000 */
[----:B------:R-:W-:Y:S06]  /*0bc0*/  BRA.U UP0, `(.L_x_15) ;  /* 0xfffffff500447547 */ /* 0x000fec000b83ffff */
[----:B------:R-:W-:Y:S01]  /*0bd0*/  STG.E desc[UR8][R6.64], R5 ;  /* 0x0000000506007986 */ /* 0x000fe2000c101908 */
[----:B------:R-:W-:Y:S05]  /*0be0*/  EXIT ;  /* 0x000000000000794d */ /* 0x000fea0003800000 */
        .weak           $__internal_0_$__cuda_sm20_sqrt_rn_f32_slowpath
        .type           $__internal_0_$__cuda_sm20_sqrt_rn_f32_slowpath,@function
        .size           $__internal_0_$__cuda_sm20_sqrt_rn_f32_slowpath,(.L_x_23 - $__internal_0_$__cuda_sm20_sqrt_rn_f32_slowpath)
$__internal_0_$__cuda_sm20_sqrt_rn_f32_slowpath:
[----:B------:R-:W-:-:S13]  /*0bf0*/  LOP3.LUT P0, RZ, R0, 0x7fffffff, RZ, 0xc0, !PT ;  /* 0x7fffffff00ff7812 */ /* 0x000fda000780c0ff */
[----:B------:R-:W-:Y:S01]  /*0c00*/  @!P0 IMAD.MOV.U32 R2, RZ, RZ, R0 ;  /* 0x000000ffff028224 */ /* 0x000fe200078e0000 */
[----:B------:R-:W-:Y:S06]  /*0c10*/  @!P0 BRA `(.L_x_16) ;  /* 0x0000000000408947 */ /* 0x000fec0003800000 */
[----:B------:R-:W-:-:S13]  /*0c20*/  FSETP.GEU.FTZ.AND P0, PT, R0, RZ, PT ;  /* 0x000000ff0000720b */ /* 0x000fda0003f1e000 */
[----:B------:R-:W-:Y:S01]  /*0c30*/  @!P0 IMAD.MOV.U32 R2, RZ, RZ, 0x7fffffff ;  /* 0x7fffffffff028424 */ /* 0x000fe200078e00ff */
[----:B------:R-:W-:Y:S06]  /*0c40*/  @!P0 BRA `(.L_x_16) ;  /* 0x0000000000348947 */ /* 0x000fec0003800000 */
[----:B------:R-:W-:-:S13]  /*0c50*/  FSETP.GTU.FTZ.AND P0, PT, |R0|, +INF , PT ;  /* 0x7f8000000000780b */ /* 0x000fda0003f1c200 */
[----:B------:R-:W-:Y:S01]  /*0c60*/  @P0 FADD.FTZ R2, R0, 1 ;  /* 0x3f80000000020421 */ /* 0x000fe20000010000 */
[----:B------:R-:W-:Y:S06]  /*0c70*/  @P0 BRA `(.L_x_16) ;  /* 0x0000000000280947 */ /* 0x000fec0003800000 */
[----:B------:R-:W-:-:S13]  /*0c80*/  FSETP.NEU.FTZ.AND P0, PT, |R0|, +INF , PT ;  /* 0x7f8000000000780b */ /* 0x000fda0003f1d200 */
[----:B------:R-:W-:-:S04]  /*0c90*/  @P0 FFMA R3, R0, 1.84467440737095516160e+19, RZ ;  /* 0x5f80000000030823 */ /* 0x000fc800000000ff */
[----:B------:R-:W0:Y:S02]  /*0ca0*/  @P0 MUFU.RSQ R2, R3 ;  /* 0x0000000300020308 */ /* 0x000e240000001400 */
[----:B0-----:R-:W-:Y:S01]  /*0cb0*/  @P0 FMUL.FTZ R4, R3, R2 ;  /* 0x0000000203040220 */ /* 0x001fe20000410000 */
[----:B------:R-:W-:Y:S01]  /*0cc0*/  @P0 FMUL.FTZ R8, R2, 0.5 ;  /* 0x3f00000002080820 */ /* 0x000fe20000410000 */
[----:B------:R-:W-:Y:S02]  /*0cd0*/  @!P0 MOV R2, R0 ;  /* 0x0000000000028202 */ /* 0x000fe40000000f00 */
[----:B------:R-:W-:-:S04]  /*0ce0*/  @P0 FADD.FTZ R5, -R4, -RZ ;  /* 0x800000ff04050221 */ /* 0x000fc80000010100 */
[----:B------:R-:W-:-:S04]  /*0cf0*/  @P0 FFMA R5, R4, R5, R3 ;  /* 0x0000000504050223 */ /* 0x000fc80000000003 */
[----:B------:R-:W-:-:S04]  /*0d00*/  @P0 FFMA R5, R5, R8, R4 ;  /* 0x0000000805050223 */ /* 0x000fc80000000004 */
[----:B------:R-:W-:-:S07]  /*0d10*/  @P0 FMUL.FTZ R2, R5, 2.3283064365386962891e-10 ;  /* 0x2f80000005020820 */ /* 0x000fce0000410000 */
.L_x_16:
[----:B------:R-:W-:Y:S02]  /*0d20*/  IMAD.MOV.U32 R0, RZ, RZ, R2 ;  /* 0x000000ffff007224 */ /* 0x000fe400078e0002 */
[----:B------:R-:W-:Y:S02]  /*0d30*/  IMAD.MOV.U32 R2, RZ, RZ, R10 ;  /* 0x000000ffff027224 */ /* 0x000fe400078e000a */
[----:B------:R-:W-:-:S04]  /*0d40*/  IMAD.MOV.U32 R3, RZ, RZ, 0x0 ;  /* 0x00000000ff037424 */ /* 0x000fc800078e00ff */
[----:B------:R-:W-:Y:S05]  /*0d50*/  RET.REL.NODEC R2 `(_Z19floatingPointKernelPfi) ;  /* 0xfffffff002a87950 */ /* 0x000fea0003c3ffff */
.L_x_17:
        /* <DEDUP_REMOVED lines=10> */
.L_x_23:


//--------------------- .text._Z20matrixMultiplyKernelPfS_S_i --------------------------
	.section	.text._Z20matrixMultiplyKernelPfS_S_i,"ax",@progbits
	.align	128
        .global         _Z20matrixMultiplyKernelPfS_S_i
        .type           _Z20matrixMultiplyKernelPfS_S_i,@function
        .size           _Z20matrixMultiplyKernelPfS_S_i,(.L_x_27 - _Z20matrixMultiplyKernelPfS_S_i)
        .other          _Z20matrixMultiplyKernelPfS_S_i,@"STO_CUDA_ENTRY STV_DEFAULT"
_Z20matrixMultiplyKernelPfS_S_i:
.text._Z20matrixMultiplyKernelPfS_S_i:
[----:B------:R-:W-:Y:S01]  /*0000*/  LDC R1, c[0x0][0x37c] ;  /* 0x0000df00ff017b82 */ /* 0x000fe20000000800 */
[----:B------:R-:W0:Y:S07]  /*0010*/  S2R R3, SR_TID.X ;  /* 0x0000000000037919 */ /* 0x000e2e0000002100 */
[----:B------:R-:W1:Y:S01]  /*0020*/  S2UR UR4, SR_CTAID.Y ;  /* 0x00000000000479c3 */ /* 0x000e620000002600 */
[----:B------:R-:W2:Y:S07]  /*0030*/  S2R R9, SR_TID.Y ;  /* 0x0000000000097919 */ /* 0x000eae0000002200 */
[----:B------:R-:W0:Y:S08]  /*0040*/  S2UR UR6, SR_CTAID.X ;  /* 0x00000000000679c3 */ /* 0x000e300000002500 */
[----:B------:R-:W0:Y:S01]  /*0050*/  LDC R4, c[0x0][0x360] ;  /* 0x0000d800ff047b82 */ /* 0x000e220000000800 */
[----:B------:R-:W1:Y:S07]  /*0060*/  LDCU UR5, c[0x0][0x364] ;  /* 0x00006c80ff0577ac */ /* 0x000e6e0008000800 */
[----:B------:R-:W3:Y:S01]  /*0070*/  LDC R0, c[0x0][0x398] ;  /* 0x0000e600ff007b82 */ /* 0x000ee20000000800 */
[----:B-1----:R-:W-:Y:S01]  /*0080*/  UIMAD UR4, UR4, UR5, URZ ;  /* 0x00000005040472a4 */ /* 0x002fe2000f8e02ff */
[----:B0-----:R-:W-:-:S05]  /*0090*/  IMAD R4, R4, UR6, R3 ;  /* 0x0000000604047c24 */ /* 0x001fca000f8e0203 */
[----:B--2---:R-:W-:-:S04]  /*00a0*/  IADD3 R3, PT, PT, R9, UR4, RZ ;  /* 0x0000000409037c10 */ /* 0x004fc8000fffe0ff */
[----:B------:R-:W-:-:S04]  /*00b0*/  VIMNMX R5, PT, PT, R4, R3, !PT ;  /* 0x0000000304057248 */ /* 0x000fc80007fe0100 */
[----:B---3--:R-:W-:-:S13]  /*00c0*/  ISETP.GE.AND P0, PT, R5, R0, PT ;  /* 0x000000000500720c */ /* 0x008fda0003f06270 */
[----:B------:R-:W-:Y:S05]  /*00d0*/  @P0 EXIT ;  /* 0x000000000000094d */ /* 0x000fea0003800000 */
[C---:B------:R-:W-:Y:S01]  /*00e0*/  ISETP.GE.U32.AND P1, PT, R0.reuse, 0x8, PT ;  /* 0x000000080000780c */ /* 0x040fe20003f26070 */
[----:B------:R-:W0:Y:S01]  /*00f0*/  LDCU.64 UR8, c[0x0][0x358] ;  /* 0x00006b00ff0877ac */ /* 0x000e220008000a00 */
[----:B------:R-:W-:Y:S01]  /*0100*/  LOP3.LUT R2, R0, 0x7, RZ, 0xc0, !PT ;  /* 0x0000000700027812 */ /* 0x000fe200078ec0ff */
[----:B------:R-:W-:Y:S02]  /*0110*/  HFMA2 R10, -RZ, RZ, 0, 0 ;  /* 0x00000000ff0a7431 */ /* 0x000fe400000001ff */
[----:B------:R-:W-:Y:S01]  /*0120*/  IMAD R4, R4, R0, RZ ;  /* 0x0000000004047224 */ /* 0x000fe200078e02ff */
[----:B------:R-:W-:Y:S02]  /*0130*/  MOV R7, RZ ;  /* 0x000000ff00077202 */ /* 0x000fe40000000f00 */
[----:B------:R-:W-:-:S05]  /*0140*/  ISETP.NE.AND P0, PT, R2, RZ, PT ;  /* 0x000000ff0200720c */ /* 0x000fca0003f05270 */
[----:B------:R-:W-:Y:S08]  /*0150*/  @!P1 BRA `(.L_x_18) ;  /* 0x0000000000fc9947 */ /* 0x000ff00003800000 */
[----:B------:R-:W1:Y:S01]  /*0160*/  LDCU.64 UR6, c[0x0][0x380] ;  /* 0x00007000ff0677ac */ /* 0x000e620008000a00 */
[C---:B------:R-:W-:Y:S01]  /*0170*/  LOP3.LUT R7, R0.reuse, 0x7ffffff8, RZ, 0xc0, !PT ;  /* 0x7ffffff800077812 */ /* 0x040fe200078ec0ff */
[C-C-:B------:R-:W-:Y:S01]  /*0180*/  IMAD R11, R0.reuse, 0x3, R3.reuse ;  /* 0x00000003000b7824 */ /* 0x140fe200078e0203 */
[CC--:B------:R-:W-:Y:S01]  /*0190*/  LEA R5, R0.reuse, R3.reuse, 0x1 ;  /* 0x0000000300057211 */ /* 0x0c0fe200078e08ff */
[C-C-:B------:R-:W-:Y:S01]  /*01a0*/  IMAD R15, R0.reuse, 0x5, R3.reuse ;  /* 0x00000005000f7824 */ /* 0x140fe200078e0203 */
[CC--:B------:R-:W-:Y:S01]  /*01b0*/  LEA R13, R0.reuse, R3.reuse, 0x2 ;  /* 0x00000003000d7211 */ /* 0x0c0fe200078e10ff */
[C-C-:B------:R-:W-:Y:S01]  /*01c0*/  IMAD R17, R0.reuse, 0x6, R3.reuse ;  /* 0x0000000600117824 */ /* 0x140fe200078e0203 */
[----:B------:R-:W-:Y:S01]  /*01d0*/  MOV R10, RZ ;  /* 0x000000ff000a7202 */ /* 0x000fe20000000f00 */
[----:B------:R-:W-:Y:S01]  /*01e0*/  IMAD R25, R0, 0x7, R3 ;  /* 0x0000000700197824 */ /* 0x000fe200078e0203 */
[----:B------:R-:W-:Y:S02]  /*01f0*/  MOV R8, R4 ;  /* 0x0000000400087202 */ /* 0x000fe40000000f00 */
[----:B------:R-:W-:-:S02]  /*0200*/  MOV R29, R3 ;  /* 0x00000003001d7202 */ /* 0x000fc40000000f00 */
[----:B------:R-:W-:Y:S02]  /*0210*/  IADD3 R6, PT, PT, -R7, RZ, RZ ;  /* 0x000000ff07067210 */ /* 0x000fe40007ffe1ff */
[----:B------:R-:W-:Y:S01]  /*0220*/  IADD3 R9, PT, PT, R0, UR4, R9 ;  /* 0x0000000400097c10 */ /* 0x000fe2000fffe009 */
[----:B-1----:R-:W-:-:S04]  /*0230*/  UIADD3 UR5, UP0, UPT, UR6, 0x10, URZ ;  /* 0x0000001006057890 */ /* 0x002fc8000ff1e0ff */
[----:B------:R-:W-:-:S12]  /*0240*/  UIADD3.X UR4, UPT, UPT, URZ, UR7, URZ, UP0, !UPT ;  /* 0x00000007ff047290 */ /* 0x000fd800087fe4ff */
.L_x_19:
[----:B------:R-:W1:Y:S01]  /*0250*/  LDC.64 R18, c[0x0][0x388] ;  /* 0x0000e200ff127b82 */ /* 0x000e620000000a00 */
[----:B------:R-:W-:Y:S02]  /*0260*/  MOV R20, UR5 ;  /* 0x0000000500147c02 */ /* 0x000fe40008000f00 */
[----:B------:R-:W-:-:S03]  /*0270*/  MOV R21, UR4 ;  /* 0x0000000400157c02 */ /* 0x000fc60008000f00 */
[----:B------:R-:W-:-:S05]  /*0280*/  IMAD.WIDE R20, R8, 0x4, R20 ;  /* 0x0000000408147825 */ /* 0x000fca00078e0214 */
[----:B0-----:R-:W2:Y:S04]  /*0290*/  LDG.E R12, desc[UR8][R20.64+-0x10] ;  /* 0xfffff008140c7981 */ /* 0x001ea8000c1e1900 */
[----:B------:R-:W3:Y:S04]  /*02a0*/  LDG.E R14, desc[UR8][R20.64+-0xc] ;  /* 0xfffff408140e7981 */ /* 0x000ee8000c1e1900 */
[----:B------:R-:W4:Y:S01]  /*02b0*/  LDG.E R28, desc[UR8][R20.64+-0x8] ;  /* 0xfffff808141c7981 */ /* 0x000f22000c1e1900 */
[----:B-1----:R-:W-:-:S03]  /*02c0*/  IMAD.WIDE.U32 R22, R29, 0x4, R18 ;  /* 0x000000041d167825 */ /* 0x002fc600078e0012 */
[----:B------:R-:W5:Y:S04]  /*02d0*/  LDG.E R16, desc[UR8][R20.64+-0x4] ;  /* 0xfffffc0814107981 */ /* 0x000f68000c1e1900 */
[----:B------:R-:W2:Y:S01]  /*02e0*/  LDG.E R23, desc[UR8][R22.64] ;  /* 0x0000000816177981 */ /* 0x000ea2000c1e1900 */
[----:B------:R-:W-:-:S04]  /*02f0*/  IMAD.WIDE.U32 R26, R9, 0x4, R18 ;  /* 0x00000004091a7825 */ /* 0x000fc800078e0012 */
[----:B--2---:R-:W-:Y:S01]  /*0300*/  FFMA R10, R12, R23, R10 ;  /* 0x000000170c0a7223 */ /* 0x004fe2000000000a */
[--C-:B------:R-:W-:Y:S01]  /*0310*/  IMAD.WIDE.U32 R22, R5, 0x4, R18.reuse ;  /* 0x0000000405167825 */ /* 0x100fe200078e0012 */
[----:B------:R0:W3:Y:S05]  /*0320*/  LDG.E R12, desc[UR8][R26.64] ;  /* 0x000000081a0c7981 */ /* 0x0000ea000c1e1900 */
[----:B------:R-:W4:Y:S01]  /*0330*/  LDG.E R23, desc[UR8][R22.64] ;  /* 0x0000000816177981 */ /* 0x000f22000c1e1900 */
[----:B0-----:R-:W-:-:S05]  /*0340*/  IMAD.WIDE.U32 R26, R11, 0x4, R18 ;  /* 0x000000040b1a7825 */ /* 0x001fca00078e0012 */
[----:B------:R0:W5:Y:S02]  /*0350*/  LDG.E R24, desc[UR8][R26.64] ;  /* 0x000000081a187981 */ /* 0x000164000c1e1900 */
[----:B0-----:R-:W-:-:S04]  /*0360*/  IMAD.WIDE.U32 R26, R13, 0x4, R18 ;  /* 0x000000040d1a7825 */ /* 0x001fc800078e0012 */
[----:B---3--:R-:W-:Y:S02]  /*0370*/  FFMA R10, R14, R12, R10 ;  /* 0x0000000c0e0a7223 */ /* 0x008fe4000000000a */
[----:B------:R-:W2:Y:S02]  /*0380*/  LDG.E R14, desc[UR8][R20.64+0x4] ;  /* 0x00000408140e7981 */ /* 0x000ea4000c1e1900 */
[----:B----4-:R-:W-:Y:S01]  /*0390*/  FFMA R10, R28, R23, R10 ;  /* 0x000000171c0a7223 */ /* 0x010fe2000000000a */
[----:B------:R-:W-:Y:S01]  /*03a0*/  IMAD.WIDE.U32 R22, R15, 0x4, R18 ;  /* 0x000000040f167825 */ /* 0x000fe200078e0012 */
[----:B------:R-:W3:Y:S04]  /*03b0*/  LDG.E R12, desc[UR8][R20.64+0x8] ;  /* 0x00000808140c7981 */ /* 0x000ee8000c1e1900 */
[----:B------:R-:W4:Y:S01]  /*03c0*/  LDG.E R28, desc[UR8][R20.64+0xc] ;  /* 0x00000c08141c7981 */ /* 0x000f22000c1e1900 */
[----:B-----5:R-:W-:-:S03]  /*03d0*/  FFMA R10, R16, R24, R10 ;  /* 0x00000018100a7223 */ /* 0x020fc6000000000a */
[----:B------:R-:W2:Y:S04]  /*03e0*/  LDG.E R23, desc[UR8][R22.64] ;  /* 0x0000000816177981 */ /* 0x000ea8000c1e1900 */
[----:B------:R0:W5:Y:S04]  /*03f0*/  LDG.E R24, desc[UR8][R26.64] ;  /* 0x000000081a187981 */ /* 0x000168000c1e1900 */
[----:B------:R-:W5:Y:S01]  /*0400*/  LDG.E R16, desc[UR8][R20.64] ;  /* 0x0000000814107981 */ /* 0x000f62000c1e1900 */
[----:B0-----:R-:W-:-:S04]  /*0410*/  IMAD.WIDE.U32 R26, R17, 0x4, R18 ;  /* 0x00000004111a7825 */ /* 0x001fc800078e0012 */
[----:B------:R-:W-:Y:S02]  /*0420*/  IMAD.WIDE.U32 R18, R25, 0x4, R18 ;  /* 0x0000000419127825 */ /* 0x000fe400078e0012 */
[----:B------:R-:W3:Y:S04]  /*0430*/  LDG.E R27, desc[UR8][R26.64] ;  /* 0x000000081a1b7981 */ /* 0x000ee8000c1e1900 */
[----:B------:R-:W4:Y:S01]  /*0440*/  LDG.E R19, desc[UR8][R18.64] ;  /* 0x0000000812137981 */ /* 0x000f22000c1e1900 */
[----:B------:R-:W-:-:S04]  /*0450*/  IADD3 R6, PT, PT, R6, 0x8, RZ ;  /* 0x0000000806067810 */ /* 0x000fc80007ffe0ff */
[----:B------:R-:W-:Y:S02]  /*0460*/  ISETP.NE.AND P1, PT, R6, RZ, PT ;  /* 0x000000ff0600720c */ /* 0x000fe40003f25270 */
[C---:B------:R-:W-:Y:S02]  /*0470*/  LEA R9, R0.reuse, R9, 0x3 ;  /* 0x0000000900097211 */ /* 0x040fe400078e18ff */
[C---:B------:R-:W-:Y:S02]  /*0480*/  LEA R5, R0.reuse, R5, 0x3 ;  /* 0x0000000500057211 */ /* 0x040fe400078e18ff */
[C---:B------:R-:W-:Y:S02]  /*0490*/  LEA R11, R0.reuse, R11, 0x3 ;  /* 0x0000000b000b7211 */ /* 0x040fe400078e18ff */
[C---:B------:R-:W-:Y:S02]  /*04a0*/  LEA R13, R0.reuse, R13, 0x3 ;  /* 0x0000000d000d7211 */ /* 0x040fe400078e18ff */
[----:B------:R-:W-:-:S02]  /*04b0*/  LEA R15, R0, R15, 0x3 ;  /* 0x0000000f000f7211 */ /* 0x000fc400078e18ff */
[C---:B------:R-:W-:Y:S02]  /*04c0*/  LEA R17, R0.reuse, R17, 0x3 ;  /* 0x0000001100117211 */ /* 0x040fe400078e18ff */
[C---:B------:R-:W-:Y:S02]  /*04d0*/  LEA R25, R0.reuse, R25, 0x3 ;  /* 0x0000001900197211 */ /* 0x040fe400078e18ff */
[----:B------:R-:W-:Y:S02]  /*04e0*/  LEA R29, R0, R29, 0x3 ;  /* 0x0000001d001d7211 */ /* 0x000fe400078e18ff */
[----:B------:R-:W-:Y:S01]  /*04f0*/  IADD3 R8, PT, PT, R8, 0x8, RZ ;  /* 0x0000000808087810 */ /* 0x000fe20007ffe0ff */
[----:B-----5:R-:W-:-:S04]  /*0500*/  FFMA R10, R16, R24, R10 ;  /* 0x00000018100a7223 */ /* 0x020fc8000000000a */
[----:B--2---:R-:W-:-:S04]  /*0510*/  FFMA R10, R14, R23, R10 ;  /* 0x000000170e0a7223 */ /* 0x004fc8000000000a */
[----:B---3--:R-:W-:-:S04]  /*0520*/  FFMA R10, R12, R27, R10 ;  /* 0x0000001b0c0a7223 */ /* 0x008fc8000000000a */
[----:B----4-:R-:W-:Y:S01]  /*0530*/  FFMA R10, R28, R19, R10 ;  /* 0x000000131c0a7223 */ /* 0x010fe2000000000a */
[----:B------:R-:W-:Y:S06]  /*0540*/  @P1 BRA `(.L_x_19) ;  /* 0xfffffffc00401947 */ /* 0x000fec000383ffff */
.L_x_18:
[----:B------:R-:W-:Y:S05]  /*0550*/  @!P0 BRA `(.L_x_20) ;  /* 0x0000000000e48947 */ /* 0x000fea0003800000 */
[----:B------:R-:W-:Y:S02]  /*0560*/  ISETP.GE.U32.AND P0, PT, R2, 0x4, PT ;  /* 0x000000040200780c */ /* 0x000fe40003f06070 */
[----:B------:R-:W-:-:S04]  /*0570*/  LOP3.LUT R6, R0, 0x3, RZ, 0xc0, !PT ;  /* 0x0000000300067812 */ /* 0x000fc800078ec0ff */
[----:B------:R-:W-:-:S07]  /*0580*/  ISETP.NE.AND P1, PT, R6, RZ, PT ;  /* 0x000000ff0600720c */ /* 0x000fce0003f25270 */
[----:B------:R-:W-:Y:S06]  /*0590*/  @!P0 BRA `(.L_x_21) ;  /* 0x0000000000648947 */ /* 0x000fec0003800000 */
[----:B------:R-:W1:Y:S01]  /*05a0*/  LDC.64 R8, c[0x0][0x388] ;  /* 0x0000e200ff087b82 */ /* 0x000e620000000a00 */
[----:B------:R-:W-:Y:S01]  /*05b0*/  IMAD R19, R7, R0, R3 ;  /* 0x0000000007137224 */ /* 0x000fe200078e0203 */
[----:B------:R-:W-:-:S04]  /*05c0*/  IADD3 R5, PT, PT, R4, R7, RZ ;  /* 0x0000000704057210 */ /* 0x000fc80007ffe0ff */
[-C--:B------:R-:W-:Y:S02]  /*05d0*/  IADD3 R17, PT, PT, R19, R0.reuse, RZ ;  /* 0x0000000013117210 */ /* 0x080fe40007ffe0ff */
[----:B------:R-:W2:Y:S02]  /*05e0*/  LDC.64 R12, c[0x0][0x380] ;  /* 0x0000e000ff0c7b82 */ /* 0x000ea40000000a00 */
[----:B------:R-:W-:Y:S01]  /*05f0*/  IADD3 R11, PT, PT, R17, R0, RZ ;  /* 0x00000000110b7210 */ /* 0x000fe20007ffe0ff */
[----:B-1----:R-:W-:-:S04]  /*0600*/  IMAD.WIDE.U32 R18, R19, 0x4, R8 ;  /* 0x0000000413127825 */ /* 0x002fc800078e0008 */
[----:B------:R-:W-:Y:S02]  /*0610*/  IMAD.WIDE.U32 R16, R17, 0x4, R8 ;  /* 0x0000000411107825 */ /* 0x000fe400078e0008 */
[----:B0-----:R-:W3:Y:S02]  /*0620*/  LDG.E R18, desc[UR8][R18.64] ;  /* 0x0000000812127981 */ /* 0x001ee4000c1e1900 */
[----:B--2---:R-:W-:Y:S02]  /*0630*/  IMAD.WIDE R12, R5, 0x4, R12 ;  /* 0x00000004050c7825 */ /* 0x004fe400078e020c */
[----:B------:R-:W2:Y:S02]  /*0640*/  LDG.E R16, desc[UR8][R16.64] ;  /* 0x0000000810107981 */ /* 0x000ea4000c1e1900 */
[C-C-:B------:R-:W-:Y:S01]  /*0650*/  IMAD.WIDE.U32 R14, R11.reuse, 0x4, R8.reuse ;  /* 0x000000040b0e7825 */ /* 0x140fe200078e0008 */
[----:B------:R-:W-:Y:S01]  /*0660*/  IADD3 R11, PT, PT, R11, R0, RZ ;  /* 0x000000000b0b7210 */ /* 0x000fe20007ffe0ff */
[----:B------:R-:W3:Y:S04]  /*0670*/  LDG.E R5, desc[UR8][R12.64] ;  /* 0x000000080c057981 */ /* 0x000ee8000c1e1900 */
[----:B------:R-:W2:Y:S01]  /*0680*/  LDG.E R2, desc[UR8][R12.64+0x4] ;  /* 0x000004080c027981 */ /* 0x000ea2000c1e1900 */
[----:B------:R-:W-:-:S03]  /*0690*/  IMAD.WIDE.U32 R8, R11, 0x4, R8 ;  /* 0x000000040b087825 */ /* 0x000fc600078e0008 */
[----:B------:R-:W4:Y:S04]  /*06a0*/  LDG.E R14, desc[UR8][R14.64] ;  /* 0x000000080e0e7981 */ /* 0x000f28000c1e1900 */
[----:B------:R-:W4:Y:S04]  /*06b0*/  LDG.E R11, desc[UR8][R12.64+0x8] ;  /* 0x000008080c0b7981 */ /* 0x000f28000c1e1900 */
[----:B------:R-:W5:Y:S04]  /*06c0*/  LDG.E R21, desc[UR8][R12.64+0xc] ;  /* 0x00000c080c157981 */ /* 0x000f68000c1e1900 */
[----:B------:R-:W5:Y:S01]  /*06d0*/  LDG.E R8, desc[UR8][R8.64] ;  /* 0x0000000808087981 */ /* 0x000f62000c1e1900 */
[----:B------:R-:W-:Y:S01]  /*06e0*/  IADD3 R7, PT, PT, R7, 0x4, RZ ;  /* 0x0000000407077810 */ /* 0x000fe20007ffe0ff */
[----:B---3--:R-:W-:-:S04]  /*06f0*/  FFMA R5, R5, R18, R10 ;  /* 0x0000001205057223 */ /* 0x008fc8000000000a */
[----:B--2---:R-:W-:-:S04]  /*0700*/  FFMA R2, R2, R16, R5 ;  /* 0x0000001002027223 */ /* 0x004fc80000000005 */
[----:B----4-:R-:W-:-:S04]  /*0710*/  FFMA R2, R11, R14, R2 ;  /* 0x0000000e0b027223 */ /* 0x010fc80000000002 */
[----:B-----5:R-:W-:-:S07]  /*0720*/  FFMA R10, R21, R8, R2 ;  /* 0x00000008150a7223 */ /* 0x020fce0000000002 */
.L_x_21:
[----:B------:R-:W-:Y:S05]  /*0730*/  @!P1 BRA `(.L_x_20) ;  /* 0x00000000006c9947 */ /* 0x000fea0003800000 */
[----:B------:R-:W1:Y:S01]  /*0740*/  LDC.64 R18, c[0x0][0x388] ;  /* 0x0000e200ff127b82 */ /* 0x000e620000000a00 */
[----:B------:R-:W-:Y:S02]  /*0750*/  ISETP.NE.AND P0, PT, R6, 0x1, PT ;  /* 0x000000010600780c */ /* 0x000fe40003f05270 */
[----:B------:R-:W-:-:S04]  /*0760*/  LOP3.LUT R2, R0, 0x1, RZ, 0xc0, !PT ;  /* 0x0000000100027812 */ /* 0x000fc800078ec0ff */
[----:B------:R-:W-:Y:S01]  /*0770*/  ISETP.NE.U32.AND P1, PT, R2, 0x1, PT ;  /* 0x000000010200780c */ /* 0x000fe20003f25070 */
[----:B------:R-:W2:Y:S06]  /*0780*/  LDC.64 R8, c[0x0][0x380] ;  /* 0x0000e000ff087b82 */ /* 0x000eac0000000a00 */
[C---:B------:R-:W-:Y:S01]  /*0790*/  @P0 IMAD R17, R7.reuse, R0, R3 ;  /* 0x0000000007110224 */ /* 0x040fe200078e0203 */
[----:B------:R-:W-:Y:S01]  /*07a0*/  @P0 IADD3 R5, PT, PT, R4, R7, RZ ;  /* 0x0000000704050210 */ /* 0x000fe20007ffe0ff */
[----:B------:R-:W3:Y:S01]  /*07b0*/  LDC.64 R14, c[0x0][0x380] ;  /* 0x0000e000ff0e7b82 */ /* 0x000ee20000000a00 */
[----:B------:R-:W-:-:S02]  /*07c0*/  @P0 IADD3 R7, PT, PT, R7, 0x2, RZ ;  /* 0x0000000207070810 */ /* 0x000fc40007ffe0ff */
[----:B------:R-:W-:-:S05]  /*07d0*/  @P0 IADD3 R11, PT, PT, R17, R0, RZ ;  /* 0x00000000110b0210 */ /* 0x000fca0007ffe0ff */
[----:B------:R-:W4:Y:S01]  /*07e0*/  LDC.64 R12, c[0x0][0x388] ;  /* 0x0000e200ff0c7b82 */ /* 0x000f220000000a00 */
[----:B-1----:R-:W-:-:S04]  /*07f0*/  @P0 IMAD.WIDE.U32 R16, R17, 0x4, R18 ;  /* 0x0000000411100825 */ /* 0x002fc800078e0012 */
[----:B------:R-:W-:Y:S02]  /*0800*/  @P0 IMAD.WIDE.U32 R18, R11, 0x4, R18 ;  /* 0x000000040b120825 */ /* 0x000fe400078e0012 */
[----:B0-----:R-:W5:Y:S02]  /*0810*/  @P0 LDG.E R16, desc[UR8][R16.64] ;  /* 0x0000000810100981 */ /* 0x001f64000c1e1900 */
[----:B--2---:R-:W-:Y:S01]  /*0820*/  @P0 IMAD.WIDE R8, R5, 0x4, R8 ;  /* 0x0000000405080825 */ /* 0x004fe200078e0208 */
[----:B------:R-:W-:Y:S01]  /*0830*/  @!P1 IADD3 R5, PT, PT, R4, R7, RZ ;  /* 0x0000000704059210 */ /* 0x000fe20007ffe0ff */
[----:B------:R-:W2:Y:S02]  /*0840*/  @P0 LDG.E R18, desc[UR8][R18.64] ;  /* 0x0000000812120981 */ /* 0x000ea4000c1e1900 */
[----:B------:R-:W-:Y:S02]  /*0850*/  @!P1 IMAD R7, R7, R0, R3 ;  /* 0x0000000007079224 */ /* 0x000fe400078e0203 */
[----:B------:R-:W5:Y:S01]  /*0860*/  @P0 LDG.E R11, desc[UR8][R8.64] ;  /* 0x00000008080b0981 */ /* 0x000f62000c1e1900 */
[----:B---3--:R-:W-:-:S03]  /*0870*/  @!P1 IMAD.WIDE R14, R5, 0x4, R14 ;  /* 0x00000004050e9825 */ /* 0x008fc600078e020e */
[----:B------:R-:W2:Y:S04]  /*0880*/  @P0 LDG.E R0, desc[UR8][R8.64+0x4] ;  /* 0x0000040808000981 */ /* 0x000ea8000c1e1900 */
[----:B------:R-:W3:Y:S01]  /*0890*/  @!P1 LDG.E R15, desc[UR8][R14.64] ;  /* 0x000000080e0f9981 */ /* 0x000ee2000c1e1900 */
[----:B----4-:R-:W-:-:S06]  /*08a0*/  @!P1 IMAD.WIDE.U32 R12, R7, 0x4, R12 ;  /* 0x00000004070c9825 */ /* 0x010fcc00078e000c */
[----:B------:R-:W3:Y:S01]  /*08b0*/  @!P1 LDG.E R12, desc[UR8][R12.64] ;  /* 0x000000080c0c9981 */ /* 0x000ee2000c1e1900 */
[----:B-----5:R-:W-:-:S04]  /*08c0*/  @P0 FFMA R11, R11, R16, R10 ;  /* 0x000000100b0b0223 */ /* 0x020fc8000000000a */
[----:B--2---:R-:W-:-:S04]  /*08d0*/  @P0 FFMA R10, R0, R18, R11 ;  /* 0x00000012000a0223 */ /* 0x004fc8000000000b */
[----:B---3--:R-:W-:-:S07]  /*08e0*/  @!P1 FFMA R10, R15, R12, R10 ;  /* 0x0000000c0f0a9223 */ /* 0x008fce000000000a */
.L_x_20:
[----:B------:R-:W1:Y:S01]  /*08f0*/  LDC.64 R6, c[0x0][0x390] ;  /* 0x0000e400ff067b82 */ /* 0x000e620000000a00 */
[----:B------:R-:W-:-:S05]  /*0900*/  IADD3 R3, PT, PT, R3, R4, RZ ;  /* 0x0000000403037210 */ /* 0x000fca0007ffe0ff */
[----:B-1----:R-:W-:-:S05]  /*0910*/  IMAD.WIDE R2, R3, 0x4, R6 ;  /* 0x0000000403027825 */ /* 0x002fca00078e0206 */
[----:B0-----:R-:W-:Y:S01]  /*0920*/  STG.E desc[UR8][R2.64], R10 ;  /* 0x0000000a02007986 */ /* 0x001fe2000c101908 */
[----:B------:R-:W-:Y:S05]  /*0930*/  EXIT ;  /* 0x000000000000794d */ /* 0x000fea0003800000 */
.L_x_22:
        /* <DEDUP_REMOVED lines=12> */
.L_x_27:


//--------------------- .nv.global.init           --------------------------
	.section	.nv.global.init,"aw",@progbits
	.align	4
.nv.global.init:
	.type		__cudart_i2opi_f,@object
	.size		__cudart_i2opi_f,(.L_0 - __cudart_i2opi_f)
__cudart_i2opi_f:
        /*0000*/ 	.byte	0x41, 0x90, 0x43, 0x3c, 0x99, 0x95, 0x62, 0xdb, 0xc0, 0xdd, 0x34, 0xf5, 0xd1, 0x57, 0x27, 0xfc
        /*0010*/ 	.byte	0x29, 0x15, 0x44, 0x4e, 0x6e, 0x83, 0xf9, 0xa2
.L_0:


//--------------------- .nv.shared.reserved.0     --------------------------
	.section	.nv.shared.reserved.0,"aw",@nobits
	.weak		__nv_reservedSMEM_offset_0_alias
	.size		__nv_reservedSMEM_offset_0_alias, 0, 64
	.other		__nv_reservedSMEM_offset_0_alias,@"STO_CUDA_RESERVED_SHARED STV_DEFAULT"
__nv_reservedSMEM_offset_0_alias:
	.zero		0
	.zero		64


//--------------------- .nv.constant0._Z22atomicOperationsKernelPfi --------------------------
	.section	.nv.constant0._Z22atomicOperationsKernelPfi,"a",@progbits
	.sectionflags	@""
	.align	4
.nv.constant0._Z22atomicOperationsKernelPfi:
	.zero		908


//--------------------- .nv.constant0._Z22specialFunctionsKernelPfi --------------------------
	.section	.nv.constant0._Z22specialFunctionsKernelPfi,"a",@progbits
	.sectionflags	@""
	.align	4
.nv.constant0._Z22specialFunctionsKernelPfi:
	.zero		908


//--------------------- .nv.constant0._Z19floatingPointKernelPfi --------------------------
	.section	.nv.constant0._Z19floatingPointKernelPfi,"a",@progbits
	.sectionflags	@""
	.align	4
.nv.constant0._Z19floatingPointKernelPfi:
	.zero		908


//--------------------- .nv.constant0._Z20matrixMultiplyKernelPfS_S_i --------------------------
	.section	.nv.constant0._Z20matrixMultiplyKernelPfS_S_i,"a",@progbits
	.sectionflags	@""
	.align	4
.nv.constant0._Z20matrixMultiplyKernelPfS_S_i:
	.zero		924


//--------------------- SYMBOLS --------------------------

	.type		.nv.reservedSmem.offset0,@object
	.size		.nv.reservedSmem.offset0,0x4
